//
// Generated by NVIDIA NVVM Compiler
//
// Compiler Build ID: CL-36424714
// Cuda compilation tools, release 13.0, V13.0.88
// Based on NVVM 20.0.0
//

.version 9.0
.target sm_100
.address_size 64

	// .globl	_Z24compute_intensive_kernelPKfPfPmii
.global .align 4 .b8 precalc_xorwow_matrix[102400];
.global .align 4 .b8 precalc_xorwow_offset_matrix[102400];
.global .align 4 .b8 mrg32k3aM1[2304];
.global .align 4 .b8 mrg32k3aM2[2304];
.global .align 4 .b8 mrg32k3aM1SubSeq[2016];
.global .align 4 .b8 mrg32k3aM2SubSeq[2016];
.global .align 4 .b8 mrg32k3aM1Seq[2304];
.global .align 4 .b8 mrg32k3aM2Seq[2304];
.const .align 8 .b8 __cr_lgamma_table[72];
.extern .shared .align 16 .b8 shared_cache[];
.global .align 4 .b8 __cudart_i2opi_f[24] = {65, 144, 67, 60, 153, 149, 98, 219, 192, 221, 52, 245, 209, 87, 39, 252, 41, 21, 68, 78, 110, 131, 249, 162};

.visible .entry _Z24compute_intensive_kernelPKfPfPmii(
	.param .u64 .ptr .align 1 _Z24compute_intensive_kernelPKfPfPmii_param_0,
	.param .u64 .ptr .align 1 _Z24compute_intensive_kernelPKfPfPmii_param_1,
	.param .u64 .ptr .align 1 _Z24compute_intensive_kernelPKfPfPmii_param_2,
	.param .u32 _Z24compute_intensive_kernelPKfPfPmii_param_3,
	.param .u32 _Z24compute_intensive_kernelPKfPfPmii_param_4
)
{
	.local .align 4 .b8 	__local_depot0[28];
	.reg .b64 	%SP;
	.reg .b64 	%SPL;
	.reg .pred 	%p<62>;
	.reg .b32 	%r<176>;
	.reg .b32 	%f<262>;
	.reg .b64 	%rd<68>;
	.reg .b64 	%fd<7>;

	mov.u64 	%SPL, __local_depot0;
	ld.param.u64 	%rd14, [_Z24compute_intensive_kernelPKfPfPmii_param_0];
	ld.param.u64 	%rd16, [_Z24compute_intensive_kernelPKfPfPmii_param_2];
	ld.param.u32 	%r57, [_Z24compute_intensive_kernelPKfPfPmii_param_3];
	ld.param.u32 	%r56, [_Z24compute_intensive_kernelPKfPfPmii_param_4];
	add.u64 	%rd1, %SPL, 0;
	add.u64 	%rd2, %SPL, 0;
	add.u64 	%rd3, %SPL, 0;
	mov.u32 	%r58, %ctaid.x;
	mov.u32 	%r59, %ntid.x;
	mov.u32 	%r60, %tid.x;
	mad.lo.s32 	%r1, %r58, %r59, %r60;
	setp.ge.s32 	%p2, %r1, %r57;
	@%p2 bra 	$L__BB0_50;
	cvta.to.global.u64 	%rd21, %rd14;
	// begin inline asm
	mov.u64 	%rd20, %clock64;
	// end inline asm
	mul.wide.s32 	%rd22, %r1, 4;
	add.s64 	%rd23, %rd21, %rd22;
	ld.global.f32 	%f1, [%rd23];
	setp.lt.s32 	%p3, %r56, 1;
	mov.f32 	%f253, 0f00000000;
	@%p3 bra 	$L__BB0_49;
	mul.f32 	%f2, %f1, %f1;
	mul.f32 	%f52, %f1, 0f3F22F983;
	cvt.rni.s32.f32 	%r62, %f52;
	cvt.rn.f32.s32 	%f53, %r62;
	fma.rn.f32 	%f54, %f53, 0fBFC90FDA, %f1;
	fma.rn.f32 	%f55, %f53, 0fB3A22168, %f54;
	fma.rn.f32 	%f56, %f53, 0fA7C234C5, %f55;
	abs.f32 	%f57, %f1;
	setp.ltu.f32 	%p4, %f57, 0f47CE4780;
	setp.eq.f32 	%p5, %f57, 0f7F800000;
	mov.b32 	%r2, %f1;
	shr.u32 	%r63, %r2, 23;
	and.b32  	%r64, %r63, 224;
	add.s32 	%r65, %r64, -128;
	shl.b32 	%r66, %r2, 8;
	or.b32  	%r3, %r66, -2147483648;
	shr.u32 	%r67, %r65, 5;
	and.b32  	%r4, %r63, 31;
	mul.wide.u32 	%rd24, %r67, 4;
	sub.s64 	%rd5, %rd1, %rd24;
	sub.s32 	%r5, 32, %r4;
	mov.f32 	%f253, 0f00000000;
	mul.rn.f32 	%f58, %f1, %f253;
	setp.lt.f32 	%p7, %f57, 0f00800000;
	mul.f32 	%f59, %f57, 0f4B800000;
	selp.f32 	%f60, %f59, %f57, %p7;
	selp.f32 	%f61, 0fC1C00000, 0f00000000, %p7;
	mov.b32 	%r68, %f60;
	add.s32 	%r69, %r68, -1060439283;
	and.b32  	%r70, %r69, -8388608;
	sub.s32 	%r71, %r68, %r70;
	mov.b32 	%f62, %r71;
	cvt.rn.f32.s32 	%f63, %r70;
	fma.rn.f32 	%f64, %f63, 0f34000000, %f61;
	add.f32 	%f65, %f62, 0fBF800000;
	add.f32 	%f66, %f62, 0f3F800000;
	rcp.approx.ftz.f32 	%f67, %f66;
	add.f32 	%f68, %f65, %f65;
	mul.f32 	%f69, %f68, %f67;
	mul.f32 	%f70, %f69, %f69;
	sub.f32 	%f71, %f65, %f69;
	add.f32 	%f72, %f71, %f71;
	neg.f32 	%f73, %f69;
	fma.rn.f32 	%f74, %f73, %f65, %f72;
	mul.rn.f32 	%f75, %f67, %f74;
	fma.rn.f32 	%f76, %f70, 0f3A2C32E4, 0f3B52E7DB;
	fma.rn.f32 	%f77, %f76, %f70, 0f3C93BB73;
	fma.rn.f32 	%f78, %f77, %f70, 0f3DF6384F;
	mul.rn.f32 	%f79, %f78, %f70;
	fma.rn.f32 	%f80, %f69, 0f3FB8AA3B, %f64;
	sub.f32 	%f81, %f64, %f80;
	fma.rn.f32 	%f82, %f69, 0f3FB8AA3B, %f81;
	fma.rn.f32 	%f83, %f75, 0f3FB8AA3B, %f82;
	fma.rn.f32 	%f84, %f69, 0f32A55E34, %f83;
	mul.f32 	%f85, %f79, 0f40400000;
	fma.rn.f32 	%f86, %f85, %f75, %f84;
	fma.rn.f32 	%f87, %f79, %f69, %f86;
	add.rn.f32 	%f88, %f80, %f87;
	neg.f32 	%f89, %f80;
	add.rn.f32 	%f90, %f88, %f89;
	neg.f32 	%f91, %f90;
	add.rn.f32 	%f92, %f87, %f91;
	mov.f32 	%f93, 0f3F000000;
	mul.rn.f32 	%f94, %f88, %f93;
	neg.f32 	%f95, %f94;
	fma.rn.f32 	%f96, %f88, 0f3F000000, %f95;
	fma.rn.f32 	%f97, %f92, 0f3F000000, %f96;
	cvt.rni.f32.f32 	%f98, %f94;
	sub.f32 	%f99, %f94, %f98;
	add.f32 	%f100, %f99, %f97;
	fma.rn.f32 	%f101, %f100, 0f391FCB8E, 0f3AAF85ED;
	fma.rn.f32 	%f102, %f101, %f100, 0f3C1D9856;
	fma.rn.f32 	%f103, %f102, %f100, 0f3D6357BB;
	fma.rn.f32 	%f104, %f103, %f100, 0f3E75FDEC;
	fma.rn.f32 	%f105, %f104, %f100, 0f3F317218;
	fma.rn.f32 	%f106, %f105, %f100, 0f3F800000;
	cvt.rzi.s32.f32 	%r72, %f98;
	setp.gt.f32 	%p8, %f98, 0f00000000;
	selp.b32 	%r73, 0, -2097152000, %p8;
	add.s32 	%r74, %r73, 2130706432;
	mov.b32 	%f107, %r74;
	mul.f32 	%f108, %f106, %f107;
	shl.b32 	%r75, %r72, 23;
	sub.s32 	%r76, %r75, %r73;
	mov.b32 	%f109, %r76;
	mul.f32 	%f110, %f108, %f109;
	abs.f32 	%f111, %f94;
	setp.gt.f32 	%p9, %f111, 0f43180000;
	setp.lt.f32 	%p10, %f94, 0f00000000;
	selp.f32 	%f112, 0f00000000, 0f7F800000, %p10;
	selp.f32 	%f113, %f112, %f110, %p9;
	setp.eq.f32 	%p11, %f1, 0f3F800000;
	setp.nan.f32 	%p12, %f57, %f57;
	setp.eq.f32 	%p13, %f1, 0f00000000;
	setp.geu.f32 	%p14, %f1, 0f00000000;
	add.f32 	%f114, %f1, %f1;
	mov.b32 	%r77, %f114;
	and.b32  	%r78, %r77, 2147483647;
	mov.b32 	%f115, %r78;
	add.rn.f32 	%f116, %f1, %f93;
	mul.f32 	%f117, %f1, 0fBC23D70A;
	fma.rn.f32 	%f118, %f117, 0f3BBB989D, 0f3F000000;
	cvt.sat.f32.f32 	%f119, %f118;
	mov.f32 	%f120, 0f4B400001;
	mov.f32 	%f121, 0f437C0000;
	fma.rm.f32 	%f122, %f119, %f121, %f120;
	add.f32 	%f123, %f122, 0fCB40007F;
	neg.f32 	%f124, %f123;
	fma.rn.f32 	%f125, %f117, 0f3FB8AA3B, %f124;
	fma.rn.f32 	%f3, %f117, 0f32A57060, %f125;
	mov.b32 	%r79, %f122;
	shl.b32 	%r80, %r79, 23;
	mov.b32 	%f4, %r80;
	add.f32 	%f126, %f57, 0f3F800000;
	setp.lt.f32 	%p15, %f126, 0f00800000;
	mul.f32 	%f127, %f126, 0f4B000000;
	selp.f32 	%f128, %f127, %f126, %p15;
	selp.f32 	%f129, 0fC1B80000, 0f00000000, %p15;
	mov.b32 	%r81, %f128;
	add.s32 	%r82, %r81, -1059760811;
	and.b32  	%r83, %r82, -8388608;
	sub.s32 	%r84, %r81, %r83;
	mov.b32 	%f130, %r84;
	cvt.rn.f32.s32 	%f131, %r83;
	fma.rn.f32 	%f132, %f131, 0f34000000, %f129;
	add.f32 	%f133, %f130, 0fBF800000;
	fma.rn.f32 	%f134, %f133, 0fBE055027, 0f3E1039F6;
	fma.rn.f32 	%f135, %f134, %f133, 0fBDF8CDCC;
	fma.rn.f32 	%f136, %f135, %f133, 0f3E0F2955;
	fma.rn.f32 	%f137, %f136, %f133, 0fBE2AD8B9;
	fma.rn.f32 	%f138, %f137, %f133, 0f3E4CED0B;
	fma.rn.f32 	%f139, %f138, %f133, 0fBE7FFF22;
	fma.rn.f32 	%f140, %f139, %f133, 0f3EAAAA78;
	fma.rn.f32 	%f141, %f140, %f133, 0fBF000000;
	mul.f32 	%f142, %f133, %f141;
	fma.rn.f32 	%f143, %f142, %f133, %f133;
	fma.rn.f32 	%f144, %f132, 0f3F317218, %f143;
	setp.gt.u32 	%p16, %r81, 2139095039;
	fma.rn.f32 	%f145, %f128, 0f7F800000, 0f7F800000;
	selp.f32 	%f146, %f145, %f144, %p16;
	setp.eq.f32 	%p17, %f128, 0f00000000;
	selp.f32 	%f5, 0fFF800000, %f146, %p17;
	sub.s64 	%rd6, %rd2, %rd24;
	or.pred  	%p1, %p4, %p5;
	selp.b32 	%r6, %r62, 0, %p4;
	selp.f32 	%f6, %f56, %f58, %p4;
	selp.f32 	%f147, %f113, 0f7FFFFFFF, %p14;
	selp.f32 	%f148, %f115, %f147, %p5;
	selp.f32 	%f149, %f115, %f148, %p13;
	selp.f32 	%f150, %f116, %f149, %p12;
	selp.f32 	%f7, 0f3F800000, %f150, %p11;
	mov.b32 	%r160, 0;
	ex2.approx.ftz.f32 	%f213, %f3;
	mul.f32 	%f214, %f213, %f4;
	mul.f32 	%f23, %f5, %f214;
$L__BB0_3:
	mul.hi.u32 	%r86, %r160, -1431655765;
	shr.u32 	%r87, %r86, 2;
	mul.lo.s32 	%r88, %r87, 6;
	sub.s32 	%r8, %r160, %r88;
	cvt.rn.f32.u32 	%f151, %r160;
	mul.f32 	%f9, %f1, %f151;
	abs.f32 	%f10, %f9;
	mov.b32 	%r9, %f10;
	and.b32  	%r89, %r9, 8388607;
	or.b32  	%r10, %r89, 1065353216;
	add.f32 	%f11, %f2, %f151;
	mov.b32 	%r161, 0;
	sqrt.rn.f32 	%f212, %f11;
	mul.f32 	%f24, %f212, %f7;
$L__BB0_4:
	setp.gt.s32 	%p18, %r8, 2;
	@%p18 bra 	$L__BB0_8;
	setp.eq.s32 	%p21, %r8, 0;
	@%p21 bra 	$L__BB0_11;
	setp.eq.s32 	%p22, %r8, 1;
	@%p22 bra 	$L__BB0_7;
	bra.uni 	$L__BB0_26;
$L__BB0_7:
	mov.f32 	%f260, %f23;
	bra.uni 	$L__BB0_47;
$L__BB0_8:
	setp.eq.s32 	%p19, %r8, 3;
	@%p19 bra 	$L__BB0_27;
	setp.eq.s32 	%p20, %r8, 4;
	@%p20 bra 	$L__BB0_10;
	bra.uni 	$L__BB0_34;
$L__BB0_10:
	mul.lo.s32 	%r97, %r161, %r160;
	cvt.rn.f32.u32 	%f176, %r97;
	fma.rn.f32 	%f260, %f1, %f2, %f176;
	bra.uni 	$L__BB0_47;
$L__BB0_11:
	cvt.rn.f32.u32 	%f215, %r161;
	add.f32 	%f13, %f9, %f215;
	mul.f32 	%f216, %f13, 0f3F22F983;
	cvt.rni.s32.f32 	%r165, %f216;
	cvt.rn.f32.s32 	%f217, %r165;
	fma.rn.f32 	%f218, %f217, 0fBFC90FDA, %f13;
	fma.rn.f32 	%f219, %f217, 0fB3A22168, %f218;
	fma.rn.f32 	%f254, %f217, 0fA7C234C5, %f219;
	abs.f32 	%f15, %f13;
	setp.ltu.f32 	%p45, %f15, 0f47CE4780;
	@%p45 bra 	$L__BB0_19;
	setp.neu.f32 	%p46, %f15, 0f7F800000;
	@%p46 bra 	$L__BB0_14;
	mov.f32 	%f222, 0f00000000;
	mul.rn.f32 	%f254, %f13, %f222;
	mov.b32 	%r165, 0;
	bra.uni 	$L__BB0_19;
$L__BB0_14:
	mov.b32 	%r13, %f13;
	shl.b32 	%r117, %r13, 8;
	or.b32  	%r14, %r117, -2147483648;
	mov.b64 	%rd65, 0;
	mov.b32 	%r162, 0;
$L__BB0_15:
	.pragma "nounroll";
	mul.wide.u32 	%rd36, %r162, 4;
	mov.u64 	%rd37, __cudart_i2opi_f;
	add.s64 	%rd38, %rd37, %rd36;
	ld.global.nc.u32 	%r118, [%rd38];
	mad.wide.u32 	%rd39, %r118, %r14, %rd65;
	shr.u64 	%rd65, %rd39, 32;
	add.s64 	%rd40, %rd3, %rd36;
	st.local.u32 	[%rd40], %rd39;
	add.s32 	%r162, %r162, 1;
	setp.ne.s32 	%p47, %r162, 6;
	@%p47 bra 	$L__BB0_15;
	shr.u32 	%r119, %r13, 23;
	st.local.u32 	[%rd3+24], %rd65;
	and.b32  	%r17, %r119, 31;
	and.b32  	%r120, %r119, 224;
	add.s32 	%r121, %r120, -128;
	shr.u32 	%r122, %r121, 5;
	mul.wide.u32 	%rd41, %r122, 4;
	sub.s64 	%rd9, %rd3, %rd41;
	ld.local.u32 	%r163, [%rd9+24];
	ld.local.u32 	%r164, [%rd9+20];
	setp.eq.s32 	%p48, %r17, 0;
	@%p48 bra 	$L__BB0_18;
	shf.l.wrap.b32 	%r163, %r164, %r163, %r17;
	ld.local.u32 	%r123, [%rd9+16];
	shf.l.wrap.b32 	%r164, %r123, %r164, %r17;
$L__BB0_18:
	shr.u32 	%r124, %r163, 30;
	shf.l.wrap.b32 	%r125, %r164, %r163, 2;
	shl.b32 	%r126, %r164, 2;
	shr.u32 	%r127, %r125, 31;
	add.s32 	%r128, %r127, %r124;
	neg.s32 	%r129, %r128;
	setp.lt.s32 	%p49, %r13, 0;
	selp.b32 	%r165, %r129, %r128, %p49;
	xor.b32  	%r130, %r125, %r13;
	shr.s32 	%r131, %r125, 31;
	xor.b32  	%r132, %r131, %r125;
	xor.b32  	%r133, %r131, %r126;
	cvt.u64.u32 	%rd42, %r132;
	shl.b64 	%rd43, %rd42, 32;
	cvt.u64.u32 	%rd44, %r133;
	or.b64  	%rd45, %rd43, %rd44;
	cvt.rn.f64.s64 	%fd3, %rd45;
	mul.f64 	%fd4, %fd3, 0d3BF921FB54442D19;
	cvt.rn.f32.f64 	%f220, %fd4;
	neg.f32 	%f221, %f220;
	setp.lt.s32 	%p50, %r130, 0;
	selp.f32 	%f254, %f221, %f220, %p50;
$L__BB0_19:
	mul.rn.f32 	%f223, %f254, %f254;
	and.b32  	%r135, %r165, 1;
	setp.eq.b32 	%p51, %r135, 1;
	selp.f32 	%f224, 0f3F800000, %f254, %p51;
	fma.rn.f32 	%f225, %f223, %f224, 0f00000000;
	fma.rn.f32 	%f226, %f223, 0f37CBAC00, 0fBAB607ED;
	selp.f32 	%f227, %f226, 0fB94D4153, %p51;
	selp.f32 	%f228, 0f3D2AAABB, 0f3C0885E4, %p51;
	fma.rn.f32 	%f229, %f227, %f223, %f228;
	selp.f32 	%f230, 0fBEFFFFFF, 0fBE2AAAA8, %p51;
	fma.rn.f32 	%f231, %f229, %f223, %f230;
	fma.rn.f32 	%f232, %f231, %f225, %f224;
	and.b32  	%r136, %r165, 2;
	setp.eq.s32 	%p52, %r136, 0;
	mov.f32 	%f233, 0f00000000;
	sub.f32 	%f234, %f233, %f232;
	selp.f32 	%f19, %f232, %f234, %p52;
	mov.u32 	%r169, %r6;
	mov.f32 	%f255, %f6;
	@%p1 bra 	$L__BB0_25;
	mov.b64 	%rd66, 0;
	mov.b32 	%r166, 0;
$L__BB0_21:
	.pragma "nounroll";
	mul.wide.u32 	%rd47, %r166, 4;
	mov.u64 	%rd48, __cudart_i2opi_f;
	add.s64 	%rd49, %rd48, %rd47;
	ld.global.nc.u32 	%r138, [%rd49];
	mad.wide.u32 	%rd50, %r138, %r3, %rd66;
	shr.u64 	%rd66, %rd50, 32;
	add.s64 	%rd51, %rd2, %rd47;
	st.local.u32 	[%rd51], %rd50;
	add.s32 	%r166, %r166, 1;
	setp.ne.s32 	%p53, %r166, 6;
	@%p53 bra 	$L__BB0_21;
	setp.eq.s32 	%p54, %r4, 0;
	st.local.u32 	[%rd2+24], %rd66;
	ld.local.u32 	%r167, [%rd6+24];
	ld.local.u32 	%r168, [%rd6+20];
	@%p54 bra 	$L__BB0_24;
	shl.b32 	%r139, %r167, %r4;
	shr.u32 	%r140, %r168, %r5;
	add.s32 	%r167, %r140, %r139;
	shl.b32 	%r141, %r168, %r4;
	ld.local.u32 	%r142, [%rd6+16];
	shr.u32 	%r143, %r142, %r5;
	add.s32 	%r168, %r143, %r141;
$L__BB0_24:
	setp.lt.s32 	%p55, %r2, 0;
	shr.u32 	%r144, %r167, 30;
	shf.l.wrap.b32 	%r145, %r168, %r167, 2;
	shl.b32 	%r146, %r168, 2;
	shr.u32 	%r147, %r145, 31;
	add.s32 	%r148, %r147, %r144;
	neg.s32 	%r149, %r148;
	selp.b32 	%r169, %r149, %r148, %p55;
	xor.b32  	%r150, %r145, %r2;
	shr.s32 	%r151, %r145, 31;
	xor.b32  	%r152, %r151, %r145;
	xor.b32  	%r153, %r151, %r146;
	cvt.u64.u32 	%rd52, %r152;
	shl.b64 	%rd53, %rd52, 32;
	cvt.u64.u32 	%rd54, %r153;
	or.b64  	%rd55, %rd53, %rd54;
	cvt.rn.f64.s64 	%fd5, %rd55;
	mul.f64 	%fd6, %fd5, 0d3BF921FB54442D19;
	cvt.rn.f32.f64 	%f235, %fd6;
	neg.f32 	%f236, %f235;
	setp.lt.s32 	%p56, %r150, 0;
	selp.f32 	%f255, %f236, %f235, %p56;
$L__BB0_25:
	add.s32 	%r154, %r169, 1;
	mul.rn.f32 	%f237, %f255, %f255;
	and.b32  	%r155, %r169, 1;
	setp.eq.b32 	%p57, %r155, 1;
	selp.f32 	%f238, %f255, 0f3F800000, %p57;
	fma.rn.f32 	%f239, %f237, %f238, 0f00000000;
	fma.rn.f32 	%f240, %f237, 0f37CBAC00, 0fBAB607ED;
	selp.f32 	%f241, 0fB94D4153, %f240, %p57;
	selp.f32 	%f242, 0f3C0885E4, 0f3D2AAABB, %p57;
	fma.rn.f32 	%f243, %f241, %f237, %f242;
	selp.f32 	%f244, 0fBE2AAAA8, 0fBEFFFFFF, %p57;
	fma.rn.f32 	%f245, %f243, %f237, %f244;
	fma.rn.f32 	%f246, %f245, %f239, %f238;
	and.b32  	%r156, %r154, 2;
	setp.eq.s32 	%p58, %r156, 0;
	mov.f32 	%f247, 0f00000000;
	sub.f32 	%f248, %f247, %f246;
	selp.f32 	%f249, %f246, %f248, %p58;
	mul.f32 	%f260, %f19, %f249;
	bra.uni 	$L__BB0_47;
$L__BB0_26:
	mov.f32 	%f260, %f24;
	bra.uni 	$L__BB0_47;
$L__BB0_27:
	mov.u32 	%r173, %r6;
	mov.f32 	%f256, %f6;
	@%p1 bra 	$L__BB0_33;
	mov.b64 	%rd67, 0;
	mov.b32 	%r170, 0;
$L__BB0_29:
	.pragma "nounroll";
	mul.wide.u32 	%rd26, %r170, 4;
	mov.u64 	%rd27, __cudart_i2opi_f;
	add.s64 	%rd28, %rd27, %rd26;
	ld.global.nc.u32 	%r99, [%rd28];
	mad.wide.u32 	%rd29, %r99, %r3, %rd67;
	shr.u64 	%rd67, %rd29, 32;
	add.s64 	%rd30, %rd1, %rd26;
	st.local.u32 	[%rd30], %rd29;
	add.s32 	%r170, %r170, 1;
	setp.ne.s32 	%p37, %r170, 6;
	@%p37 bra 	$L__BB0_29;
	setp.eq.s32 	%p38, %r4, 0;
	st.local.u32 	[%rd1+24], %rd67;
	ld.local.u32 	%r171, [%rd5+24];
	ld.local.u32 	%r172, [%rd5+20];
	@%p38 bra 	$L__BB0_32;
	shl.b32 	%r100, %r171, %r4;
	shr.u32 	%r101, %r172, %r5;
	add.s32 	%r171, %r101, %r100;
	shl.b32 	%r102, %r172, %r4;
	ld.local.u32 	%r103, [%rd5+16];
	shr.u32 	%r104, %r103, %r5;
	add.s32 	%r172, %r104, %r102;
$L__BB0_32:
	setp.lt.s32 	%p39, %r2, 0;
	shr.u32 	%r105, %r171, 30;
	shf.l.wrap.b32 	%r106, %r172, %r171, 2;
	shl.b32 	%r107, %r172, 2;
	shr.u32 	%r108, %r106, 31;
	add.s32 	%r109, %r108, %r105;
	neg.s32 	%r110, %r109;
	selp.b32 	%r173, %r110, %r109, %p39;
	xor.b32  	%r111, %r106, %r2;
	shr.s32 	%r112, %r106, 31;
	xor.b32  	%r113, %r112, %r106;
	xor.b32  	%r114, %r112, %r107;
	cvt.u64.u32 	%rd31, %r113;
	shl.b64 	%rd32, %rd31, 32;
	cvt.u64.u32 	%rd33, %r114;
	or.b64  	%rd34, %rd32, %rd33;
	cvt.rn.f64.s64 	%fd1, %rd34;
	mul.f64 	%fd2, %fd1, 0d3BF921FB54442D19;
	cvt.rn.f32.f64 	%f177, %fd2;
	neg.f32 	%f178, %f177;
	setp.lt.s32 	%p40, %r111, 0;
	selp.f32 	%f256, %f178, %f177, %p40;
$L__BB0_33:
	mul.f32 	%f179, %f256, %f256;
	fma.rn.f32 	%f180, %f179, 0f3C190000, 0f3B560000;
	fma.rn.f32 	%f181, %f180, %f179, 0f3CC70000;
	fma.rn.f32 	%f182, %f181, %f179, 0f3D5B0000;
	fma.rn.f32 	%f183, %f182, %f179, 0f3E089438;
	fma.rn.f32 	%f184, %f183, %f179, 0f3EAAAA88;
	mul.rn.f32 	%f185, %f179, %f256;
	fma.rn.f32 	%f186, %f184, %f185, %f256;
	abs.f32 	%f187, %f256;
	setp.eq.f32 	%p41, %f187, 0f3A00B43C;
	selp.f32 	%f188, %f256, %f186, %p41;
	and.b32  	%r115, %r173, 1;
	setp.eq.b32 	%p42, %r115, 1;
	neg.f32 	%f189, %f188;
	rcp.approx.ftz.f32 	%f190, %f189;
	selp.f32 	%f191, %f190, %f188, %p42;
	cvt.rn.f32.u32 	%f192, %r161;
	mul.f32 	%f193, %f1, %f192;
	abs.f32 	%f194, %f193;
	setp.gt.f32 	%p43, %f194, 0f3F800000;
	rcp.approx.ftz.f32 	%f195, %f194;
	selp.f32 	%f196, %f195, %f194, %p43;
	mul.f32 	%f197, %f196, %f196;
	fma.rn.f32 	%f198, %f197, 0f3B2090AA, 0fBC6BE14F;
	fma.rn.f32 	%f199, %f198, %f197, 0f3D23397E;
	fma.rn.f32 	%f200, %f199, %f197, 0fBD948A7A;
	fma.rn.f32 	%f201, %f200, %f197, 0f3DD76B21;
	fma.rn.f32 	%f202, %f201, %f197, 0fBE111E88;
	fma.rn.f32 	%f203, %f202, %f197, 0f3E4CAF60;
	fma.rn.f32 	%f204, %f203, %f197, 0fBEAAAA27;
	mul.f32 	%f205, %f197, %f204;
	fma.rn.f32 	%f206, %f205, %f196, %f196;
	neg.f32 	%f207, %f206;
	fma.rn.f32 	%f208, 0f3F6EE581, 0f3FD774EB, %f207;
	selp.f32 	%f209, %f208, %f206, %p43;
	setp.num.f32 	%p44, %f194, %f194;
	copysign.f32 	%f210, %f193, %f209;
	selp.f32 	%f211, %f210, %f209, %p44;
	mul.f32 	%f260, %f211, %f191;
	bra.uni 	$L__BB0_47;
$L__BB0_34:
	cvt.rn.f32.u32 	%f152, %r161;
	add.f32 	%f153, %f152, 0f3F800000;
	abs.f32 	%f29, %f153;
	setp.lt.f32 	%p23, %f10, %f29;
	mov.f32 	%f259, %f10;
	@%p23 bra 	$L__BB0_46;
	mul.f32 	%f30, %f29, 0f4B000000;
	setp.gtu.f32 	%p24, %f10, %f30;
	@%p24 bra 	$L__BB0_42;
	div.approx.f32 	%f154, %f10, %f29;
	cvt.rzi.f32.f32 	%f257, %f154;
	neg.f32 	%f32, %f29;
	fma.rn.f32 	%f33, %f32, %f257, %f10;
	mov.b32 	%r46, %f33;
	mov.b32 	%r90, %f29;
	setp.lt.u32 	%p25, %r46, %r90;
	@%p25 bra 	$L__BB0_41;
	setp.lt.u32 	%p26, %r46, -2147483647;
	@%p26 bra 	$L__BB0_39;
	add.f32 	%f159, %f257, 0fBF800000;
	setp.lt.f32 	%p29, %f33, %f32;
	add.f32 	%f160, %f159, 0fBF800000;
	selp.f32 	%f257, %f160, %f159, %p29;
	bra.uni 	$L__BB0_41;
$L__BB0_39:
	add.f32 	%f257, %f257, 0f3F800000;
	add.f32 	%f155, %f29, %f29;
	setp.ltu.f32 	%p27, %f33, %f155;
	@%p27 bra 	$L__BB0_41;
	add.f32 	%f156, %f257, 0f3F800000;
	fma.rn.f32 	%f157, %f29, 0fC0400000, %f33;
	setp.ge.f32 	%p28, %f157, 0f00000000;
	add.f32 	%f158, %f156, 0f3F800000;
	selp.f32 	%f257, %f158, %f156, %p28;
$L__BB0_41:
	fma.rn.f32 	%f259, %f32, %f257, %f10;
	bra.uni 	$L__BB0_46;
$L__BB0_42:
	mov.b32 	%f258, %r10;
	mov.b32 	%r91, %f30;
	and.b32  	%r47, %r91, -8388608;
	and.b32  	%r92, %r91, 8388607;
	or.b32  	%r48, %r92, 1065353216;
	sub.s32 	%r93, %r9, %r47;
	add.s32 	%r94, %r93, 192937984;
	and.b32  	%r175, %r94, -8388608;
	setp.eq.s32 	%p30, %r175, 0;
	@%p30 bra 	$L__BB0_45;
	mov.b32 	%f161, %r48;
	rcp.approx.ftz.f32 	%f40, %f161;
	neg.f32 	%f41, %f161;
	mov.u32 	%r174, %r10;
$L__BB0_44:
	min.u32 	%r95, %r175, 192937984;
	add.s32 	%r96, %r174, %r95;
	mov.b32 	%f162, %r96;
	mul.f32 	%f163, %f40, %f162;
	fma.rn.f32 	%f164, %f41, %f163, %f162;
	fma.rn.f32 	%f165, %f164, %f40, %f163;
	fma.rn.f32 	%f166, %f41, %f165, %f162;
	fma.rz.f32 	%f167, %f166, %f40, %f165;
	cvt.rzi.f32.f32 	%f168, %f167;
	fma.rn.f32 	%f258, %f41, %f168, %f162;
	sub.s32 	%r175, %r175, %r95;
	mov.b32 	%r174, %f258;
	setp.ne.s32 	%p31, %r175, 0;
	setp.ne.s32 	%p32, %r174, 0;
	and.pred  	%p33, %p31, %p32;
	@%p33 bra 	$L__BB0_44;
$L__BB0_45:
	setp.gt.u32 	%p34, %r9, 2139095039;
	mov.b32 	%f170, %r47;
	setp.leu.f32 	%p35, %f29, 0f00000000;
	selp.f32 	%f171, 0f7FFFFFFF, %f170, %p35;
	selp.f32 	%f172, 0f7FFFFFFF, %f171, %p34;
	mul.f32 	%f173, %f258, 0f34000000;
	mul.f32 	%f259, %f172, %f173;
$L__BB0_46:
	abs.f32 	%f174, %f259;
	setp.nan.f32 	%p36, %f174, %f174;
	copysign.f32 	%f175, %f9, %f259;
	selp.f32 	%f260, %f259, %f175, %p36;
$L__BB0_47:
	add.f32 	%f250, %f253, %f260;
	add.s32 	%r157, %r160, %r1;
	add.s32 	%r158, %r157, %r161;
	mad.lo.s32 	%r159, %r158, -1431655765, 715827882;
	setp.lt.u32 	%p59, %r159, 1431655765;
	selp.f32 	%f251, 0f3F8CCCCD, 0f3F666666, %p59;
	mul.f32 	%f253, %f251, %f250;
	add.s32 	%r161, %r161, 1;
	setp.ne.s32 	%p60, %r161, 10;
	@%p60 bra 	$L__BB0_4;
	add.s32 	%r160, %r160, 1;
	setp.ne.s32 	%p61, %r160, %r56;
	@%p61 bra 	$L__BB0_3;
$L__BB0_49:
	ld.param.u64 	%rd64, [_Z24compute_intensive_kernelPKfPfPmii_param_1];
	cvta.to.global.u64 	%rd57, %rd64;
	mul.wide.s32 	%rd58, %r1, 4;
	add.s64 	%rd59, %rd57, %rd58;
	st.global.f32 	[%rd59], %f253;
	// begin inline asm
	mov.u64 	%rd56, %clock64;
	// end inline asm
	sub.s64 	%rd60, %rd56, %rd20;
	cvta.to.global.u64 	%rd61, %rd16;
	mul.wide.s32 	%rd62, %r1, 8;
	add.s64 	%rd63, %rd61, %rd62;
	st.global.u64 	[%rd63], %rd60;
$L__BB0_50:
	ret;

}
	// .globl	_Z23memory_intensive_kernelPKfS0_S0_PfPmii
.visible .entry _Z23memory_intensive_kernelPKfS0_S0_PfPmii(
	.param .u64 .ptr .align 1 _Z23memory_intensive_kernelPKfS0_S0_PfPmii_param_0,
	.param .u64 .ptr .align 1 _Z23memory_intensive_kernelPKfS0_S0_PfPmii_param_1,
	.param .u64 .ptr .align 1 _Z23memory_intensive_kernelPKfS0_S0_PfPmii_param_2,
	.param .u64 .ptr .align 1 _Z23memory_intensive_kernelPKfS0_S0_PfPmii_param_3,
	.param .u64 .ptr .align 1 _Z23memory_intensive_kernelPKfS0_S0_PfPmii_param_4,
	.param .u32 _Z23memory_intensive_kernelPKfS0_S0_PfPmii_param_5,
	.param .u32 _Z23memory_intensive_kernelPKfS0_S0_PfPmii_param_6
)
{
	.reg .pred 	%p<10>;
	.reg .b32 	%r<51>;
	.reg .b32 	%f<31>;
	.reg .b64 	%rd<41>;

	ld.param.u64 	%rd7, [_Z23memory_intensive_kernelPKfS0_S0_PfPmii_param_0];
	ld.param.u64 	%rd8, [_Z23memory_intensive_kernelPKfS0_S0_PfPmii_param_1];
	ld.param.u64 	%rd9, [_Z23memory_intensive_kernelPKfS0_S0_PfPmii_param_2];
	ld.param.u64 	%rd5, [_Z23memory_intensive_kernelPKfS0_S0_PfPmii_param_3];
	ld.param.u64 	%rd6, [_Z23memory_intensive_kernelPKfS0_S0_PfPmii_param_4];
	ld.param.u32 	%r7, [_Z23memory_intensive_kernelPKfS0_S0_PfPmii_param_5];
	ld.param.u32 	%r8, [_Z23memory_intensive_kernelPKfS0_S0_PfPmii_param_6];
	cvta.to.global.u64 	%rd1, %rd9;
	cvta.to.global.u64 	%rd2, %rd8;
	cvta.to.global.u64 	%rd3, %rd7;
	mov.u32 	%r9, %ctaid.x;
	mov.u32 	%r1, %ntid.x;
	mov.u32 	%r2, %tid.x;
	mad.lo.s32 	%r3, %r9, %r1, %r2;
	setp.ge.s32 	%p1, %r3, %r7;
	@%p1 bra 	$L__BB1_16;
	// begin inline asm
	mov.u64 	%rd10, %clock64;
	// end inline asm
	shr.s32 	%r11, %r8, 31;
	shr.u32 	%r12, %r11, 30;
	add.s32 	%r13, %r8, %r12;
	and.b32  	%r14, %r13, -4;
	sub.s32 	%r10, %r8, %r14;
	setp.gt.s32 	%p2, %r10, 1;
	@%p2 bra 	$L__BB1_5;
	setp.eq.s32 	%p5, %r10, 0;
	@%p5 bra 	$L__BB1_8;
	setp.eq.s32 	%p6, %r10, 1;
	@%p6 bra 	$L__BB1_4;
	bra.uni 	$L__BB1_10;
$L__BB1_4:
	mul.lo.s32 	%r31, %r3, 7;
	rem.s32 	%r32, %r31, %r7;
	mul.wide.s32 	%rd23, %r32, 4;
	add.s64 	%rd24, %rd3, %rd23;
	ld.global.f32 	%f28, [%rd24];
	mul.lo.s32 	%r33, %r3, 11;
	rem.s32 	%r34, %r33, %r7;
	mul.wide.s32 	%rd25, %r34, 4;
	add.s64 	%rd26, %rd2, %rd25;
	ld.global.f32 	%f29, [%rd26];
	mul.lo.s32 	%r35, %r3, 13;
	rem.s32 	%r36, %r35, %r7;
	mul.wide.s32 	%rd27, %r36, 4;
	add.s64 	%rd28, %rd1, %rd27;
	ld.global.f32 	%f30, [%rd28];
	bra.uni 	$L__BB1_10;
$L__BB1_5:
	setp.eq.s32 	%p3, %r10, 2;
	@%p3 bra 	$L__BB1_9;
	setp.eq.s32 	%p4, %r10, 3;
	@%p4 bra 	$L__BB1_7;
	bra.uni 	$L__BB1_10;
$L__BB1_7:
	not.b32 	%r15, %r3;
	add.s32 	%r16, %r7, %r15;
	mul.wide.s32 	%rd11, %r16, 4;
	add.s64 	%rd12, %rd3, %rd11;
	ld.global.f32 	%f28, [%rd12];
	mul.lo.s32 	%r17, %r3, 3;
	rem.s32 	%r18, %r17, %r7;
	not.b32 	%r19, %r18;
	add.s32 	%r20, %r7, %r19;
	mul.wide.s32 	%rd13, %r20, 4;
	add.s64 	%rd14, %rd2, %rd13;
	ld.global.f32 	%f29, [%rd14];
	mul.lo.s32 	%r21, %r3, 5;
	rem.s32 	%r22, %r21, %r7;
	not.b32 	%r23, %r22;
	add.s32 	%r24, %r7, %r23;
	mul.wide.s32 	%rd15, %r24, 4;
	add.s64 	%rd16, %rd1, %rd15;
	ld.global.f32 	%f30, [%rd16];
	bra.uni 	$L__BB1_10;
$L__BB1_8:
	mul.wide.s32 	%rd29, %r3, 4;
	add.s64 	%rd30, %rd3, %rd29;
	ld.global.f32 	%f28, [%rd30];
	add.s64 	%rd31, %rd2, %rd29;
	ld.global.f32 	%f29, [%rd31];
	add.s64 	%rd32, %rd1, %rd29;
	ld.global.f32 	%f30, [%rd32];
	bra.uni 	$L__BB1_10;
$L__BB1_9:
	mad.lo.s32 	%r25, %r3, %r3, 17;
	rem.s32 	%r26, %r25, %r7;
	mul.wide.u32 	%rd17, %r26, 4;
	add.s64 	%rd18, %rd3, %rd17;
	ld.global.f32 	%f28, [%rd18];
	mad.lo.s32 	%r27, %r3, 23, 31;
	rem.s32 	%r28, %r27, %r7;
	mul.wide.s32 	%rd19, %r28, 4;
	add.s64 	%rd20, %rd2, %rd19;
	ld.global.f32 	%f29, [%rd20];
	mad.lo.s32 	%r29, %r3, 37, 41;
	rem.s32 	%r30, %r29, %r7;
	mul.wide.s32 	%rd21, %r30, 4;
	add.s64 	%rd22, %rd1, %rd21;
	ld.global.f32 	%f30, [%rd22];
$L__BB1_10:
	add.f32 	%f17, %f28, %f29;
	add.f32 	%f18, %f17, %f30;
	shl.b32 	%r37, %r2, 2;
	mov.u32 	%r38, shared_cache;
	add.s32 	%r4, %r38, %r37;
	st.shared.f32 	[%r4], %f18;
	mul.f32 	%f19, %f28, %f29;
	mul.f32 	%f20, %f19, %f30;
	shl.b32 	%r39, %r1, 2;
	add.s32 	%r40, %r4, %r39;
	st.shared.f32 	[%r40], %f20;
	bar.sync 	0;
	setp.lt.u32 	%p7, %r1, 2;
	@%p7 bra 	$L__BB1_15;
	mov.b32 	%r50, 1;
$L__BB1_12:
	shl.b32 	%r6, %r50, 1;
	add.s32 	%r42, %r6, -1;
	and.b32  	%r43, %r42, %r2;
	setp.ne.s32 	%p8, %r43, 0;
	@%p8 bra 	$L__BB1_14;
	shl.b32 	%r44, %r50, 2;
	add.s32 	%r45, %r4, %r44;
	ld.shared.f32 	%f21, [%r45];
	ld.shared.f32 	%f22, [%r4];
	add.f32 	%f23, %f21, %f22;
	st.shared.f32 	[%r4], %f23;
$L__BB1_14:
	bar.sync 	0;
	setp.lt.u32 	%p9, %r6, %r1;
	mov.u32 	%r50, %r6;
	@%p9 bra 	$L__BB1_12;
$L__BB1_15:
	ld.shared.f32 	%f24, [shared_cache];
	rem.u32 	%r47, %r2, %r1;
	shl.b32 	%r48, %r47, 2;
	add.s32 	%r49, %r38, %r48;
	ld.shared.f32 	%f25, [%r49];
	mul.f32 	%f26, %f29, %f25;
	fma.rn.f32 	%f27, %f28, %f24, %f26;
	cvta.to.global.u64 	%rd34, %rd5;
	mul.wide.s32 	%rd35, %r3, 4;
	add.s64 	%rd36, %rd34, %rd35;
	st.global.f32 	[%rd36], %f27;
	// begin inline asm
	mov.u64 	%rd33, %clock64;
	// end inline asm
	sub.s64 	%rd37, %rd33, %rd10;
	cvta.to.global.u64 	%rd38, %rd6;
	mul.wide.s32 	%rd39, %r3, 8;
	add.s64 	%rd40, %rd38, %rd39;
	st.global.u64 	[%rd40], %rd37;
$L__BB1_16:
	ret;

}
	// .globl	_Z21warp_divergent_kernelPKiPiPmPfi
.visible .entry _Z21warp_divergent_kernelPKiPiPmPfi(
	.param .u64 .ptr .align 1 _Z21warp_divergent_kernelPKiPiPmPfi_param_0,
	.param .u64 .ptr .align 1 _Z21warp_divergent_kernelPKiPiPmPfi_param_1,
	.param .u64 .ptr .align 1 _Z21warp_divergent_kernelPKiPiPmPfi_param_2,
	.param .u64 .ptr .align 1 _Z21warp_divergent_kernelPKiPiPmPfi_param_3,
	.param .u32 _Z21warp_divergent_kernelPKiPiPmPfi_param_4
)
{
	.reg .pred 	%p<13>;
	.reg .b32 	%r<137>;
	.reg .b64 	%rd<23>;

	ld.param.u64 	%rd2, [_Z21warp_divergent_kernelPKiPiPmPfi_param_0];
	ld.param.u64 	%rd3, [_Z21warp_divergent_kernelPKiPiPmPfi_param_1];
	ld.param.u64 	%rd4, [_Z21warp_divergent_kernelPKiPiPmPfi_param_2];
	ld.param.u64 	%rd5, [_Z21warp_divergent_kernelPKiPiPmPfi_param_3];
	ld.param.u32 	%r38, [_Z21warp_divergent_kernelPKiPiPmPfi_param_4];
	mov.u32 	%r39, %ctaid.x;
	mov.u32 	%r40, %ntid.x;
	mov.u32 	%r41, %tid.x;
	mad.lo.s32 	%r1, %r39, %r40, %r41;
	shr.s32 	%r42, %r1, 31;
	shr.u32 	%r43, %r42, 27;
	add.s32 	%r44, %r1, %r43;
	and.b32  	%r45, %r44, -32;
	sub.s32 	%r2, %r1, %r45;
	setp.ge.s32 	%p1, %r1, %r38;
	@%p1 bra 	$L__BB2_15;
	cvta.to.global.u64 	%rd7, %rd2;
	// begin inline asm
	mov.u64 	%rd6, %clock64;
	// end inline asm
	mul.wide.s32 	%rd8, %r1, 4;
	add.s64 	%rd9, %rd7, %rd8;
	ld.global.u32 	%r3, [%rd9];
	setp.gt.s32 	%p2, %r2, 7;
	@%p2 bra 	$L__BB2_9;
	mul.hi.s32 	%r58, %r3, 1374389535;
	shr.u32 	%r59, %r58, 31;
	shr.s32 	%r60, %r58, 5;
	add.s32 	%r61, %r60, %r59;
	mul.lo.s32 	%r62, %r61, 100;
	sub.s32 	%r4, %r3, %r62;
	setp.lt.s32 	%p6, %r4, 1;
	mov.b32 	%r136, 0;
	@%p6 bra 	$L__BB2_13;
	and.b32  	%r5, %r4, 3;
	setp.lt.u32 	%p7, %r4, 4;
	mov.b32 	%r131, 0;
	mov.u32 	%r136, %r131;
	@%p7 bra 	$L__BB2_6;
	and.b32  	%r131, %r4, 2147483644;
	neg.s32 	%r128, %r131;
	shl.b32 	%r8, %r3, 2;
	shl.b32 	%r126, %r3, 1;
	mul.lo.s32 	%r125, %r3, 3;
	mov.b32 	%r124, 0;
	mov.u32 	%r127, %r3;
	mov.u32 	%r136, %r124;
$L__BB2_5:
	mul.hi.s32 	%r66, %r124, 274877907;
	shr.u32 	%r67, %r66, 31;
	shr.s32 	%r68, %r66, 6;
	add.s32 	%r69, %r68, %r67;
	mul.lo.s32 	%r70, %r69, 1000;
	sub.s32 	%r71, %r124, %r70;
	add.s32 	%r72, %r71, %r136;
	shl.b32 	%r73, %r72, 1;
	shr.s32 	%r74, %r72, 1;
	xor.b32  	%r75, %r73, %r74;
	mul.hi.s32 	%r76, %r127, 274877907;
	shr.u32 	%r77, %r76, 31;
	shr.s32 	%r78, %r76, 6;
	add.s32 	%r79, %r78, %r77;
	mul.lo.s32 	%r80, %r79, 1000;
	sub.s32 	%r81, %r127, %r80;
	add.s32 	%r82, %r81, %r75;
	shl.b32 	%r83, %r82, 1;
	shr.s32 	%r84, %r82, 1;
	xor.b32  	%r85, %r83, %r84;
	mul.hi.s32 	%r86, %r126, 274877907;
	shr.u32 	%r87, %r86, 31;
	shr.s32 	%r88, %r86, 6;
	add.s32 	%r89, %r88, %r87;
	mul.lo.s32 	%r90, %r89, 1000;
	sub.s32 	%r91, %r126, %r90;
	add.s32 	%r92, %r91, %r85;
	shl.b32 	%r93, %r92, 1;
	shr.s32 	%r94, %r92, 1;
	xor.b32  	%r95, %r93, %r94;
	mul.hi.s32 	%r96, %r125, 274877907;
	shr.u32 	%r97, %r96, 31;
	shr.s32 	%r98, %r96, 6;
	add.s32 	%r99, %r98, %r97;
	mul.lo.s32 	%r100, %r99, 1000;
	sub.s32 	%r101, %r125, %r100;
	add.s32 	%r102, %r101, %r95;
	shl.b32 	%r103, %r102, 1;
	shr.s32 	%r104, %r102, 1;
	xor.b32  	%r136, %r103, %r104;
	add.s32 	%r128, %r128, 4;
	add.s32 	%r127, %r127, %r8;
	add.s32 	%r126, %r126, %r8;
	add.s32 	%r125, %r125, %r8;
	add.s32 	%r124, %r124, %r8;
	setp.eq.s32 	%p8, %r128, 0;
	@%p8 bra 	$L__BB2_6;
	bra.uni 	$L__BB2_5;
$L__BB2_6:
	setp.eq.s32 	%p9, %r5, 0;
	@%p9 bra 	$L__BB2_13;
	mul.lo.s32 	%r134, %r131, %r3;
	neg.s32 	%r133, %r5;
$L__BB2_8:
	.pragma "nounroll";
	mul.hi.s32 	%r105, %r134, 274877907;
	shr.u32 	%r106, %r105, 31;
	shr.s32 	%r107, %r105, 6;
	add.s32 	%r108, %r107, %r106;
	mul.lo.s32 	%r109, %r108, 1000;
	sub.s32 	%r110, %r134, %r109;
	add.s32 	%r111, %r110, %r136;
	shl.b32 	%r112, %r111, 1;
	shr.s32 	%r113, %r111, 1;
	xor.b32  	%r136, %r112, %r113;
	add.s32 	%r134, %r134, %r3;
	add.s32 	%r133, %r133, 1;
	setp.ne.s32 	%p10, %r133, 0;
	@%p10 bra 	$L__BB2_8;
	bra.uni 	$L__BB2_13;
$L__BB2_9:
	setp.gt.u32 	%p3, %r2, 15;
	@%p3 bra 	$L__BB2_12;
	mul.hi.s32 	%r48, %r3, 1374389535;
	shr.u32 	%r49, %r48, 31;
	shr.s32 	%r50, %r48, 4;
	add.s32 	%r51, %r50, %r49;
	mul.lo.s32 	%r52, %r51, 50;
	sub.s32 	%r23, %r3, %r52;
	setp.lt.s32 	%p5, %r23, 1;
	mov.b32 	%r136, 0;
	@%p5 bra 	$L__BB2_13;
	add.s32 	%r53, %r23, -1;
	add.s32 	%r54, %r23, -2;
	mul.wide.u32 	%rd10, %r53, %r54;
	shr.u64 	%rd11, %rd10, 1;
	cvt.u32.u64 	%r55, %rd11;
	add.s32 	%r56, %r53, %r55;
	mul.lo.s32 	%r136, %r3, %r56;
	bra.uni 	$L__BB2_13;
$L__BB2_12:
	setp.lt.u32 	%p4, %r2, 24;
	selp.b32 	%r46, %r3, 1, %p4;
	mad.lo.s32 	%r136, %r46, %r3, %r2;
$L__BB2_13:
	bar.warp.sync 	-1;
	shfl.sync.bfly.b32	%r114|%p11, %r136, 16, 31, -1;
	add.s32 	%r115, %r114, %r136;
	shr.u32 	%r116, %r115, 31;
	add.s32 	%r117, %r115, %r116;
	shr.s32 	%r118, %r117, 1;
	cvta.to.global.u64 	%rd13, %rd3;
	add.s64 	%rd15, %rd13, %rd8;
	st.global.u32 	[%rd15], %r118;
	// begin inline asm
	mov.u64 	%rd12, %clock64;
	// end inline asm
	sub.s64 	%rd16, %rd12, %rd6;
	cvta.to.global.u64 	%rd17, %rd4;
	mul.wide.s32 	%rd18, %r1, 8;
	add.s64 	%rd19, %rd17, %rd18;
	st.global.u64 	[%rd19], %rd16;
	setp.ne.s32 	%p12, %r2, 0;
	@%p12 bra 	$L__BB2_15;
	shr.s32 	%r122, %r44, 5;
	cvta.to.global.u64 	%rd20, %rd5;
	mul.wide.s32 	%rd21, %r122, 4;
	add.s64 	%rd22, %rd20, %rd21;
	mov.b32 	%r123, 1061158912;
	st.global.u32 	[%rd22], %r123;
$L__BB2_15:
	ret;

}


// ===== COMPILED SASS (sm_100) =====

	.target	sm_100

	.elftype	@"ET_EXEC"


//--------------------- .note.nv.tkinfo           --------------------------
	.section	.note.nv.tkinfo,"",@"SHT_NOTE"
	.sectionflags	@"SHF_NOTE_NV_TKINFO"
	.tkinfo
        /*0018*/ 	.word	0x00000002
        /*0030*/ 	.string	""
        /*0030*/ 	.string	"ptxas"
        /*0030*/ 	.string	"Cuda compilation tools, release 13.0, V13.0.88"
        /*0030*/ 	.string	"Build cuda_13.0.r13.0/compiler.36424714_0"
        /*0030*/ 	.string	"-arch sm_100 -m 64 "



//--------------------- .note.nv.cuinfo           --------------------------
	.section	.note.nv.cuinfo,"",@"SHT_NOTE"
	.sectionflags	@"SHF_NOTE_NV_CUINFO"
        /*0018*/ 	.short	0x0002
        /*001a*/ 	.short	0x0064
        /*001c*/ 	.short	0x0082
	.zero		2


//--------------------- .nv.info                  --------------------------
	.section	.nv.info,"",@"SHT_CUDA_INFO"
	.align	4


	//----- nvinfo : EIATTR_REGCOUNT
	.align		4
        /*0000*/ 	.byte	0x04, 0x2f
        /*0002*/ 	.short	(.L_11 - .L_10)
	.align		4
.L_10:
        /*0004*/ 	.word	index@(_Z24compute_intensive_kernelPKfPfPmii)
        /*0008*/ 	.word	0x00000027


	//----- nvinfo : EIATTR_FRAME_SIZE
	.align		4
.L_11:
        /*000c*/ 	.byte	0x04, 0x11
        /*000e*/ 	.short	(.L_13 - .L_12)
	.align		4
.L_12:
        /*0010*/ 	.word	index@($__internal_0_$__cuda_sm20_sqrt_rn_f32_slowpath)
        /*0014*/ 	.word	0x00000000


	//----- nvinfo : EIATTR_FRAME_SIZE
	.align		4
.L_13:
        /*0018*/ 	.byte	0x04, 0x11
        /*001a*/ 	.short	(.L_15 - .L_14)
	.align		4
.L_14:
        /*001c*/ 	.word	index@(_Z24compute_intensive_kernelPKfPfPmii)
        /*0020*/ 	.word	0x00000000


	//----- nvinfo : EIATTR_REGCOUNT
	.align		4
.L_15:
        /*0024*/ 	.byte	0x04, 0x2f
        /*0026*/ 	.short	(.L_17 - .L_16)
	.align		4
.L_16:
        /*0028*/ 	.word	index@(_Z23memory_intensive_kernelPKfS0_S0_PfPmii)
        /*002c*/ 	.word	0x00000018


	//----- nvinfo : EIATTR_FRAME_SIZE
	.align		4
.L_17:
        /*0030*/ 	.byte	0x04, 0x11
        /*0032*/ 	.short	(.L_19 - .L_18)
	.align		4
.L_18:
        /*0034*/ 	.word	index@(_Z23memory_intensive_kernelPKfS0_S0_PfPmii)
        /*0038*/ 	.word	0x00000000


	//----- nvinfo : EIATTR_REGCOUNT
	.align		4
.L_19:
        /*003c*/ 	.byte	0x04, 0x2f
        /*003e*/ 	.short	(.L_21 - .L_20)
	.align		4
.L_20:
        /*0040*/ 	.word	index@(_Z21warp_divergent_kernelPKiPiPmPfi)
        /*0044*/ 	.word	0x00000016


	//----- nvinfo : EIATTR_FRAME_SIZE
	.align		4
.L_21:
        /*0048*/ 	.byte	0x04, 0x11
        /*004a*/ 	.short	(.L_23 - .L_22)
	.align		4
.L_22:
        /*004c*/ 	.word	index@(_Z21warp_divergent_kernelPKiPiPmPfi)
        /*0050*/ 	.word	0x00000000


	//----- nvinfo : EIATTR_MIN_STACK_SIZE
	.align		4
.L_23:
        /*0054*/ 	.byte	0x04, 0x12
        /*0056*/ 	.short	(.L_25 - .L_24)
	.align		4
.L_24:
        /*0058*/ 	.word	index@(_Z21warp_divergent_kernelPKiPiPmPfi)
        /*005c*/ 	.word	0x00000000


	//----- nvinfo : EIATTR_MIN_STACK_SIZE
	.align		4
.L_25:
        /*0060*/ 	.byte	0x04, 0x12
        /*0062*/ 	.short	(.L_27 - .L_26)
	.align		4
.L_26:
        /*0064*/ 	.word	index@(_Z23memory_intensive_kernelPKfS0_S0_PfPmii)
        /*0068*/ 	.word	0x00000000


	//----- nvinfo : EIATTR_MIN_STACK_SIZE
	.align		4
.L_27:
        /*006c*/ 	.byte	0x04, 0x12
        /*006e*/ 	.short	(.L_29 - .L_28)
	.align		4
.L_28:
        /*0070*/ 	.word	index@(_Z24compute_intensive_kernelPKfPfPmii)
        /*0074*/ 	.word	0x00000000
.L_29:


//--------------------- .nv.compat                --------------------------
	.section	.nv.compat,"",@"SHT_CUDA_COMPAT_INFO"
	.align	4
        /*0000*/ 	.byte	0x02, 0x09, 0x00, 0x00, 0x02, 0x02, 0x01, 0x00, 0x02, 0x05, 0x05, 0x00, 0x03, 0x07, 0x01, 0x01
        /*0010*/ 	.byte	0x02, 0x03, 0x00, 0x00, 0x02, 0x06, 0x01, 0x00, 0x04, 0x0b, 0x08, 0x00, 0x01, 0x00, 0x00, 0x00
        /*0020*/ 	.byte	0x00, 0x00, 0x00, 0x00


//--------------------- .nv.info._Z21warp_divergent_kernelPKiPiPmPfi --------------------------
	.section	.nv.info._Z21warp_divergent_kernelPKiPiPmPfi,"",@"SHT_CUDA_INFO"
	.sectionflags	@""
	.align	4


	//----- nvinfo : EIATTR_CUDA_API_VERSION
	.align		4
        /*0000*/ 	.byte	0x04, 0x37
        /*0002*/ 	.short	(.L_31 - .L_30)
.L_30:
        /*0004*/ 	.word	0x00000082


	//----- nvinfo : EIATTR_KPARAM_INFO
	.align		4
.L_31:
        /*0008*/ 	.byte	0x04, 0x17
        /*000a*/ 	.short	(.L_33 - .L_32)
.L_32:
        /*000c*/ 	.word	0x00000000
        /*0010*/ 	.short	0x0004
        /*0012*/ 	.short	0x0020
        /*0014*/ 	.byte	0x00, 0xf0, 0x11, 0x00


	//----- nvinfo : EIATTR_KPARAM_INFO
	.align		4
.L_33:
        /*0018*/ 	.byte	0x04, 0x17
        /*001a*/ 	.short	(.L_35 - .L_34)
.L_34:
        /*001c*/ 	.word	0x00000000
        /*0020*/ 	.short	0x0003
        /*0022*/ 	.short	0x0018
        /*0024*/ 	.byte	0x00, 0xf5, 0x21, 0x00


	//----- nvinfo : EIATTR_KPARAM_INFO
	.align		4
.L_35:
        /*0028*/ 	.byte	0x04, 0x17
        /*002a*/ 	.short	(.L_37 - .L_36)
.L_36:
        /*002c*/ 	.word	0x00000000
        /*0030*/ 	.short	0x0002
        /*0032*/ 	.short	0x0010
        /*0034*/ 	.byte	0x00, 0xf5, 0x21, 0x00


	//----- nvinfo : EIATTR_KPARAM_INFO
	.align		4
.L_37:
        /*0038*/ 	.byte	0x04, 0x17
        /*003a*/ 	.short	(.L_39 - .L_38)
.L_38:
        /*003c*/ 	.word	0x00000000
        /*0040*/ 	.short	0x0001
        /*0042*/ 	.short	0x0008
        /*0044*/ 	.byte	0x00, 0xf5, 0x21, 0x00


	//----- nvinfo : EIATTR_KPARAM_INFO
	.align		4
.L_39:
        /*0048*/ 	.byte	0x04, 0x17
        /*004a*/ 	.short	(.L_41 - .L_40)
.L_40:
        /*004c*/ 	.word	0x00000000
        /*0050*/ 	.short	0x0000
        /*0052*/ 	.short	0x0000
        /*0054*/ 	.byte	0x00, 0xf5, 0x21, 0x00


	//----- nvinfo : EIATTR_SPARSE_MMA_MASK
	.align		4
.L_41:
        /*0058*/ 	.byte	0x03, 0x50
        /*005a*/ 	.short	0x0000


	//----- nvinfo : EIATTR_MAXREG_COUNT
	.align		4
        /*005c*/ 	.byte	0x03, 0x1b
        /*005e*/ 	.short	0x00ff


	//----- nvinfo : EIATTR_MERCURY_ISA_VERSION
	.align		4
        /*0060*/ 	.byte	0x03, 0x5f
        /*0062*/ 	.short	0x0101


	//----- nvinfo : EIATTR_COOP_GROUP_MASK_REGIDS
	.align		4
        /*0064*/ 	.byte	0x04, 0x29
        /*0066*/ 	.short	(.L_43 - .L_42)


	//   ....[0]....
.L_42:
        /*0068*/ 	.word	0xffffffff


	//   ....[1]....
        /*006c*/ 	.word	0xffffffff


	//----- nvinfo : EIATTR_COOP_GROUP_INSTR_OFFSETS
	.align		4
.L_43:
        /*0070*/ 	.byte	0x04, 0x28
        /*0072*/ 	.short	(.L_45 - .L_44)


	//   ....[0]....
.L_44:
        /*0074*/ 	.word	0x00000770


	//   ....[1]....
        /*0078*/ 	.word	0x000007d0


	//----- nvinfo : EIATTR_VRC_CTA_INIT_COUNT
	.align		4
.L_45:
        /*007c*/ 	.byte	0x02, 0x4a
	.zero		1
	.zero		1


	//----- nvinfo : EIATTR_EXIT_INSTR_OFFSETS
	.align		4
        /*0080*/ 	.byte	0x04, 0x1c
        /*0082*/ 	.short	(.L_47 - .L_46)


	//   ....[0]....
.L_46:
        /*0084*/ 	.word	0x00000080


	//   ....[1]....
        /*0088*/ 	.word	0x00000860


	//   ....[2]....
        /*008c*/ 	.word	0x000008c0


	//----- nvinfo : EIATTR_CRS_STACK_SIZE
	.align		4
.L_47:
        /*0090*/ 	.byte	0x04, 0x1e
        /*0092*/ 	.short	(.L_49 - .L_48)
.L_48:
        /*0094*/ 	.word	0x00000000


	//----- nvinfo : EIATTR_CBANK_PARAM_SIZE
	.align		4
.L_49:
        /*0098*/ 	.byte	0x03, 0x19
        /*009a*/ 	.short	0x0024


	//----- nvinfo : EIATTR_PARAM_CBANK
	.align		4
        /*009c*/ 	.byte	0x04, 0x0a
        /*009e*/ 	.short	(.L_51 - .L_50)
	.align		4
.L_50:
        /*00a0*/ 	.word	index@(.nv.constant0._Z21warp_divergent_kernelPKiPiPmPfi)
        /*00a4*/ 	.short	0x0380
        /*00a6*/ 	.short	0x0024


	//----- nvinfo : EIATTR_SW_WAR
	.align		4
.L_51:
        /*00a8*/ 	.byte	0x04, 0x36
        /*00aa*/ 	.short	(.L_53 - .L_52)
.L_52:
        /*00ac*/ 	.word	0x00000008
.L_53:


//--------------------- .nv.info._Z23memory_intensive_kernelPKfS0_S0_PfPmii --------------------------
	.section	.nv.info._Z23memory_intensive_kernelPKfS0_S0_PfPmii,"",@"SHT_CUDA_INFO"
	.sectionflags	@""
	.align	4


	//----- nvinfo : EIATTR_CUDA_API_VERSION
	.align		4
        /*0000*/ 	.byte	0x04, 0x37
        /*0002*/ 	.short	(.L_55 - .L_54)
.L_54:
        /*0004*/ 	.word	0x00000082


	//----- nvinfo : EIATTR_KPARAM_INFO
	.align		4
.L_55:
        /*0008*/ 	.byte	0x04, 0x17
        /*000a*/ 	.short	(.L_57 - .L_56)
.L_56:
        /*000c*/ 	.word	0x00000000
        /*0010*/ 	.short	0x0006
        /*0012*/ 	.short	0x002c
        /*0014*/ 	.byte	0x00, 0xf0, 0x11, 0x00


	//----- nvinfo : EIATTR_KPARAM_INFO
	.align		4
.L_57:
        /*0018*/ 	.byte	0x04, 0x17
        /*001a*/ 	.short	(.L_59 - .L_58)
.L_58:
        /*001c*/ 	.word	0x00000000
        /*0020*/ 	.short	0x0005
        /*0022*/ 	.short	0x0028
        /*0024*/ 	.byte	0x00, 0xf0, 0x11, 0x00


	//----- nvinfo : EIATTR_KPARAM_INFO
	.align		4
.L_59:
        /*0028*/ 	.byte	0x04, 0x17
        /*002a*/ 	.short	(.L_61 - .L_60)
.L_60:
        /*002c*/ 	.word	0x00000000
        /*0030*/ 	.short	0x0004
        /*0032*/ 	.short	0x0020
        /*0034*/ 	.byte	0x00, 0xf5, 0x21, 0x00


	//----- nvinfo : EIATTR_KPARAM_INFO
	.align		4
.L_61:
        /*0038*/ 	.byte	0x04, 0x17
        /*003a*/ 	.short	(.L_63 - .L_62)
.L_62:
        /*003c*/ 	.word	0x00000000
        /*0040*/ 	.short	0x0003
        /*0042*/ 	.short	0x0018
        /*0044*/ 	.byte	0x00, 0xf5, 0x21, 0x00


	//----- nvinfo : EIATTR_KPARAM_INFO
	.align		4
.L_63:
        /*0048*/ 	.byte	0x04, 0x17
        /*004a*/ 	.short	(.L_65 - .L_64)
.L_64:
        /*004c*/ 	.word	0x00000000
        /*0050*/ 	.short	0x0002
        /*0052*/ 	.short	0x0010
        /*0054*/ 	.byte	0x00, 0xf5, 0x21, 0x00


	//----- nvinfo : EIATTR_KPARAM_INFO
	.align		4
.L_65:
        /*0058*/ 	.byte	0x04, 0x17
        /*005a*/ 	.short	(.L_67 - .L_66)
.L_66:
        /*005c*/ 	.word	0x00000000
        /*0060*/ 	.short	0x0001
        /*0062*/ 	.short	0x0008
        /*0064*/ 	.byte	0x00, 0xf5, 0x21, 0x00


	//----- nvinfo : EIATTR_KPARAM_INFO
	.align		4
.L_67:
        /*0068*/ 	.byte	0x04, 0x17
        /*006a*/ 	.short	(.L_69 - .L_68)
.L_68:
        /*006c*/ 	.word	0x00000000
        /*0070*/ 	.short	0x0000
        /*0072*/ 	.short	0x0000
        /*0074*/ 	.byte	0x00, 0xf5, 0x21, 0x00


	//----- nvinfo : EIATTR_SPARSE_MMA_MASK
	.align		4
.L_69:
        /*0078*/ 	.byte	0x03, 0x50
        /*007a*/ 	.short	0x0000


	//----- nvinfo : EIATTR_MAXREG_COUNT
	.align		4
        /*007c*/ 	.byte	0x03, 0x1b
        /*007e*/ 	.short	0x00ff


	//----- nvinfo : EIATTR_NUM_BARRIERS
	.align		4
        /*0080*/ 	.byte	0x02, 0x4c
        /*0082*/ 	.byte	0x01
	.zero		1


	//----- nvinfo : EIATTR_MERCURY_ISA_VERSION
	.align		4
        /*0084*/ 	.byte	0x03, 0x5f
        /*0086*/ 	.short	0x0101


	//----- nvinfo : EIATTR_VRC_CTA_INIT_COUNT
	.align		4
        /*0088*/ 	.byte	0x02, 0x4a
	.zero		1
	.zero		1


	//----- nvinfo : EIATTR_EXIT_INSTR_OFFSETS
	.align		4
        /*008c*/ 	.byte	0x04, 0x1c
        /*008e*/ 	.short	(.L_71 - .L_70)


	//   ....[0]....
.L_70:
        /*0090*/ 	.word	0x00000070


	//   ....[1]....
        /*0094*/ 	.word	0x00001090


	//----- nvinfo : EIATTR_INDIRECT_BRANCH_TARGETS
	.align		4
.L_71:
        /*0098*/ 	.byte	0x04, 0x34
        /*009a*/ 	.short	(.L_73 - .L_72)


	//   ....[0]....
.L_72:
        /*009c*/ 	.word	.L_x_49@srel
        /*00a0*/ 	.short	0x0
        /*00a2*/ 	.short	0x0
        /*00a4*/ 	.word	0x3
        /*00a8*/ 	.word	.L_x_50@srel
        /*00ac*/ 	.word	.L_x_51@srel
        /*00b0*/ 	.word	.L_x_12@srel


	//   ....[1]....
        /*00b4*/ 	.word	.L_x_53@srel
        /*00b8*/ 	.short	0x0
        /*00ba*/ 	.short	0x0
        /*00bc*/ 	.word	0x3
        /*00c0*/ 	.word	.L_x_54@srel
        /*00c4*/ 	.word	.L_x_55@srel
        /*00c8*/ 	.word	.L_x_12@srel


	//----- nvinfo : EIATTR_CBANK_PARAM_SIZE
	.align		4
.L_73:
        /*00cc*/ 	.byte	0x03, 0x19
        /*00ce*/ 	.short	0x0030


	//----- nvinfo : EIATTR_PARAM_CBANK
	.align		4
        /*00d0*/ 	.byte	0x04, 0x0a
        /*00d2*/ 	.short	(.L_75 - .L_74)
	.align		4
.L_74:
        /*00d4*/ 	.word	index@(.nv.constant0._Z23memory_intensive_kernelPKfS0_S0_PfPmii)
        /*00d8*/ 	.short	0x0380
        /*00da*/ 	.short	0x0030


	//----- nvinfo : EIATTR_SW_WAR
	.align		4
.L_75:
        /*00dc*/ 	.byte	0x04, 0x36
        /*00de*/ 	.short	(.L_77 - .L_76)
.L_76:
        /*00e0*/ 	.word	0x00000008
.L_77:


//--------------------- .nv.info._Z24compute_intensive_kernelPKfPfPmii --------------------------
	.section	.nv.info._Z24compute_intensive_kernelPKfPfPmii,"",@"SHT_CUDA_INFO"
	.sectionflags	@""
	.align	4


	//----- nvinfo : EIATTR_CUDA_API_VERSION
	.align		4
        /*0000*/ 	.byte	0x04, 0x37
        /*0002*/ 	.short	(.L_79 - .L_78)
.L_78:
        /*0004*/ 	.word	0x00000082


	//----- nvinfo : EIATTR_KPARAM_INFO
	.align		4
.L_79:
        /*0008*/ 	.byte	0x04, 0x17
        /*000a*/ 	.short	(.L_81 - .L_80)
.L_80:
        /*000c*/ 	.word	0x00000000
        /*0010*/ 	.short	0x0004
        /*0012*/ 	.short	0x001c
        /*0014*/ 	.byte	0x00, 0xf0, 0x11, 0x00


	//----- nvinfo : EIATTR_KPARAM_INFO
	.align		4
.L_81:
        /*0018*/ 	.byte	0x04, 0x17
        /*001a*/ 	.short	(.L_83 - .L_82)
.L_82:
        /*001c*/ 	.word	0x00000000
        /*0020*/ 	.short	0x0003
        /*0022*/ 	.short	0x0018
        /*0024*/ 	.byte	0x00, 0xf0, 0x11, 0x00


	//----- nvinfo : EIATTR_KPARAM_INFO
	.align		4
.L_83:
        /*0028*/ 	.byte	0x04, 0x17
        /*002a*/ 	.short	(.L_85 - .L_84)
.L_84:
        /*002c*/ 	.word	0x00000000
        /*0030*/ 	.short	0x0002
        /*0032*/ 	.short	0x0010
        /*0034*/ 	.byte	0x00, 0xf5, 0x21, 0x00


	//----- nvinfo : EIATTR_KPARAM_INFO
	.align		4
.L_85:
        /*0038*/ 	.byte	0x04, 0x17
        /*003a*/ 	.short	(.L_87 - .L_86)
.L_86:
        /*003c*/ 	.word	0x00000000
        /*0040*/ 	.short	0x0001
        /*0042*/ 	.short	0x0008
        /*0044*/ 	.byte	0x00, 0xf5, 0x21, 0x00


	//----- nvinfo : EIATTR_KPARAM_INFO
	.align		4
.L_87:
        /*0048*/ 	.byte	0x04, 0x17
        /*004a*/ 	.short	(.L_89 - .L_88)
.L_88:
        /*004c*/ 	.word	0x00000000
        /*0050*/ 	.short	0x0000
        /*0052*/ 	.short	0x0000
        /*0054*/ 	.byte	0x00, 0xf5, 0x21, 0x00


	//----- nvinfo : EIATTR_SPARSE_MMA_MASK
	.align		4
.L_89:
        /*0058*/ 	.byte	0x03, 0x50
        /*005a*/ 	.short	0x0000


	//----- nvinfo : EIATTR_MAXREG_COUNT
	.align		4
        /*005c*/ 	.byte	0x03, 0x1b
        /*005e*/ 	.short	0x00ff


	//----- nvinfo : EIATTR_MERCURY_ISA_VERSION
	.align		4
        /*0060*/ 	.byte	0x03, 0x5f
        /*0062*/ 	.short	0x0101


	//----- nvinfo : EIATTR_VRC_CTA_INIT_COUNT
	.align		4
        /*0064*/ 	.byte	0x02, 0x4a
	.zero		1
	.zero		1


	//----- nvinfo : EIATTR_EXIT_INSTR_OFFSETS
	.align		4
        /*0068*/ 	.byte	0x04, 0x1c
        /*006a*/ 	.short	(.L_91 - .L_90)


	//   ....[0]....
.L_90:
        /*006c*/ 	.word	0x00000070


	//   ....[1]....
        /*0070*/ 	.word	0x00002800


	//----- nvinfo : EIATTR_INDIRECT_BRANCH_TARGETS
	.align		4
.L_91:
        /*0074*/ 	.byte	0x04, 0x34
        /*0076*/ 	.short	(.L_93 - .L_92)


	//   ....[0]....
.L_92:
        /*0078*/ 	.word	.L_x_57@srel
        /*007c*/ 	.short	0x0
        /*007e*/ 	.short	0x0
        /*0080*/ 	.word	0x3
        /*0084*/ 	.word	.L_x_58@srel
        /*0088*/ 	.word	.L_x_59@srel
        /*008c*/ 	.word	.L_x_60@srel


	//   ....[1]....
        /*0090*/ 	.word	.L_x_61@srel
        /*0094*/ 	.short	0x0
        /*0096*/ 	.short	0x0
        /*0098*/ 	.word	0x3
        /*009c*/ 	.word	.L_x_62@srel
        /*00a0*/ 	.word	.L_x_63@srel
        /*00a4*/ 	.word	.L_x_64@srel


	//----- nvinfo : EIATTR_CRS_STACK_SIZE
	.align		4
.L_93:
        /*00a8*/ 	.byte	0x04, 0x1e
        /*00aa*/ 	.short	(.L_95 - .L_94)
.L_94:
        /*00ac*/ 	.word	0x00000000


	//----- nvinfo : EIATTR_CBANK_PARAM_SIZE
	.align		4
.L_95:
        /*00b0*/ 	.byte	0x03, 0x19
        /*00b2*/ 	.short	0x0020


	//----- nvinfo : EIATTR_PARAM_CBANK
	.align		4
        /*00b4*/ 	.byte	0x04, 0x0a
        /*00b6*/ 	.short	(.L_97 - .L_96)
	.align		4
.L_96:
        /*00b8*/ 	.word	index@(.nv.constant0._Z24compute_intensive_kernelPKfPfPmii)
        /*00bc*/ 	.short	0x0380
        /*00be*/ 	.short	0x0020


	//----- nvinfo : EIATTR_SW_WAR
	.align		4
.L_97:
        /*00c0*/ 	.byte	0x04, 0x36
        /*00c2*/ 	.short	(.L_99 - .L_98)
.L_98:
        /*00c4*/ 	.word	0x00000008
.L_99:


//--------------------- .nv.callgraph             --------------------------
	.section	.nv.callgraph,"",@"SHT_CUDA_CALLGRAPH"
	.align	4
	.sectionentsize	8
	.align		4
        /*0000*/ 	.word	0x00000000
	.align		4
        /*0004*/ 	.word	0xffffffff
	.align		4
        /*0008*/ 	.word	0x00000000
	.align		4
        /*000c*/ 	.word	0xfffffffe
	.align		4
        /*0010*/ 	.word	0x00000000
	.align		4
        /*0014*/ 	.word	0xfffffffd
	.align		4
        /*0018*/ 	.word	0x00000000
	.align		4
        /*001c*/ 	.word	0xfffffffc


//--------------------- .nv.constant4             --------------------------
	.section	.nv.constant4,"a",@progbits
	.align	8
	.align		8
.nv.constant4:
        /*0000*/ 	.dword	precalc_xorwow_matrix
	.align		8
        /*0008*/ 	.dword	precalc_xorwow_offset_matrix
	.align		8
        /*0010*/ 	.dword	mrg32k3aM1
	.align		8
        /*0018*/ 	.dword	mrg32k3aM2
	.align		8
        /*0020*/ 	.dword	mrg32k3aM1SubSeq
	.align		8
        /*0028*/ 	.dword	mrg32k3aM2SubSeq
	.align		8
        /*0030*/ 	.dword	mrg32k3aM1Seq
	.align		8
        /*0038*/ 	.dword	mrg32k3aM2Seq
	.align		8
        /*0040*/ 	.dword	__cudart_i2opi_f


//--------------------- .nv.constant3             --------------------------
	.section	.nv.constant3,"a",@progbits
	.align	8
.nv.constant3:
	.type		__cr_lgamma_table,@object
	.size		__cr_lgamma_table,(.L_8 - __cr_lgamma_table)
__cr_lgamma_table:
        /*0000*/ 	.byte	0x00, 0x00, 0x00, 0x00, 0x00, 0x00, 0x00, 0x00, 0x00, 0x00, 0x00, 0x00, 0x00, 0x00, 0x00, 0x00
        /*0010*/ 	.byte	0xef, 0x39, 0xfa, 0xfe, 0x42, 0x2e, 0xe6, 0x3f, 0x02, 0x20, 0x2a, 0xfa, 0x0b, 0xab, 0xfc, 0x3f
        /*0020*/ 	.byte	0xf9, 0x2c, 0x92, 0x7c, 0xa7, 0x6c, 0x09, 0x40, 0xc9, 0x79, 0x44, 0x3c, 0x64, 0x26, 0x13, 0x40
        /*0030*/ 	.byte	0xca, 0x01, 0xcf, 0x3a, 0x27, 0x51, 0x1a, 0x40, 0x30, 0xcc, 0x2d, 0xf3, 0xe1, 0x0c, 0x21, 0x40
        /*0040*/ 	.byte	0x0d, 0xb7, 0xfc, 0x82, 0x8e, 0x35, 0x25, 0x40
.L_8:


//--------------------- .nv.constant2._Z23memory_intensive_kernelPKfS0_S0_PfPmii --------------------------
	.section	.nv.constant2._Z23memory_intensive_kernelPKfS0_S0_PfPmii,"a",@progbits
	.sectionflags	@""
	.align	4
.nv.constant2._Z23memory_intensive_kernelPKfS0_S0_PfPmii:
        /*0000*/ 	.byte	0xf0, 0x04, 0x00, 0x00, 0x60, 0x01, 0x00, 0x00, 0xc0, 0x0c, 0x00, 0x00, 0x20, 0x09, 0x00, 0x00
        /*0010*/ 	.byte	0xf0, 0x05, 0x00, 0x00, 0xc0, 0x0c, 0x00, 0x00


//--------------------- .nv.constant2._Z24compute_intensive_kernelPKfPfPmii --------------------------
	.section	.nv.constant2._Z24compute_intensive_kernelPKfPfPmii,"a",@progbits
	.sectionflags	@""
	.align	4
.nv.constant2._Z24compute_intensive_kernelPKfPfPmii:
        /*0000*/ 	.byte	0xf0, 0x0a, 0x00, 0x00, 0xd0, 0x0a, 0x00, 0x00, 0x50, 0x19, 0x00, 0x00, 0x20, 0x1a, 0x00, 0x00
        /*0010*/ 	.byte	0xd0, 0x19, 0x00, 0x00, 0xe0, 0x21, 0x00, 0x00


//--------------------- .text._Z21warp_divergent_kernelPKiPiPmPfi --------------------------
	.section	.text._Z21warp_divergent_kernelPKiPiPmPfi,"ax",@progbits
	.align	128
        .global         _Z21warp_divergent_kernelPKiPiPmPfi
        .type           _Z21warp_divergent_kernelPKiPiPmPfi,@function
        .size           _Z21warp_divergent_kernelPKiPiPmPfi,(.L_x_66 - _Z21warp_divergent_kernelPKiPiPmPfi)
        .other          _Z21warp_divergent_kernelPKiPiPmPfi,@"STO_CUDA_ENTRY STV_DEFAULT"
_Z21warp_divergent_kernelPKiPiPmPfi:
.text._Z21warp_divergent_kernelPKiPiPmPfi:
[----:B------:R-:W-:Y:S01]  /*0000*/  LDC R1, c[0x0][0x37c] ;  /* 0x0000df00ff017b82 */ /* 0x000fe20000000800 */
[----:B------:R-:W0:Y:S07]  /*0010*/  S2R R3, SR_TID.X ;  /* 0x0000000000037919 */ /* 0x000e2e0000002100 */
[----:B------:R-:W0:Y:S01]  /*0020*/  S2UR UR4, SR_CTAID.X ;  /* 0x00000000000479c3 */ /* 0x000e220000002500 */
[----:B------:R-:W1:Y:S07]  /*0030*/  LDCU UR5, c[0x0][0x3a0] ;  /* 0x00007400ff0577ac */ /* 0x000e6e0008000800 */
[----:B------:R-:W0:Y:S02]  /*0040*/  LDC R4, c[0x0][0x360] ;  /* 0x0000d800ff047b82 */ /* 0x000e240000000800 */
[----:B0-----:R-:W-:-:S05]  /*0050*/  IMAD R4, R4, UR4, R3 ;  /* 0x0000000404047c24 */ /* 0x001fca000f8e0203 */
[----:B-1----:R-:W-:Y:S02]  /*0060*/  ISETP.GE.AND P0, PT, R4, UR5, PT ;  /* 0x0000000504007c0c */ /* 0x002fe4000bf06270 */
[----:B------:R-:W-:-:S11]  /*0070*/  SHF.R.S32.HI R3, RZ, 0x1f, R4 ;  /* 0x0000001fff037819 */ /* 0x000fd60000011404 */
[----:B------:R-:W-:Y:S05]  /*0080*/  @P0 EXIT ;  /* 0x000000000000094d */ /* 0x000fea0003800000 */
[----:B------:R-:W-:Y:S01]  /*0090*/  LEA.HI R0, R3, R4, RZ, 0x5 ;  /* 0x0000000403007211 */ /* 0x000fe200078f28ff */
[----:B------:R-:W0:Y:S03]  /*00a0*/  LDCU.64 UR4, c[0x0][0x358] ;  /* 0x00006b00ff0477ac */ /* 0x000e260008000a00 */
[----:B------:R-:W-:-:S05]  /*00b0*/  LOP3.LUT R5, R0, 0xffffffe0, RZ, 0xc0, !PT ;  /* 0xffffffe000057812 */ /* 0x000fca00078ec0ff */
[C---:B------:R-:W-:Y:S01]  /*00c0*/  IMAD.IADD R5, R4.reuse, 0x1, -R5 ;  /* 0x0000000104057824 */ /* 0x040fe200078e0a05 */
[----:B------:R-:W-:Y:S01]  /*00d0*/  CS2R R2, SR_CLOCKLO ;  /* 0x0000000000027805 */ /* 0x000fe20000015000 */
[----:B------:R-:W1:Y:S02]  /*00e0*/  LDC.64 R6, c[0x0][0x380] ;  /* 0x0000e000ff067b82 */ /* 0x000e640000000a00 */
[----:B-1----:R-:W-:-:S06]  /*00f0*/  IMAD.WIDE R6, R4, 0x4, R6 ;  /* 0x0000000404067825 */ /* 0x002fcc00078e0206 */
[----:B0-----:R0:W5:Y:S01]  /*0100*/  LDG.E R6, desc[UR4][R6.64] ;  /* 0x0000000406067981 */ /* 0x001162000c1e1900 */
[----:B------:R-:W-:Y:S01]  /*0110*/  ISETP.GT.AND P0, PT, R5, 0x7, PT ;  /* 0x000000070500780c */ /* 0x000fe20003f04270 */
[----:B------:R-:W-:-:S12]  /*0120*/  BSSY.RECONVERGENT B0, `(.L_x_0) ;  /* 0x0000064000007945 */ /* 0x000fd80003800200 */
[----:B0-----:R-:W-:Y:S05]  /*0130*/  @P0 BRA `(.L_x_1) ;  /* 0x00000004003c0947 */ /* 0x001fea0003800000 */
[----:B-----5:R-:W-:Y:S01]  /*0140*/  IMAD.HI R7, R6, 0x51eb851f, RZ ;  /* 0x51eb851f06077827 */ /* 0x020fe200078e02ff */
[----:B------:R-:W-:Y:S03]  /*0150*/  BSSY.RECONVERGENT B1, `(.L_x_2) ;  /* 0x000004c000017945 */ /* 0x000fe60003800200 */
[----:B------:R-:W-:Y:S01]  /*0160*/  IMAD.MOV.U32 R10, RZ, RZ, RZ ;  /* 0x000000ffff0a7224 */ /* 0x000fe200078e00ff */
[----:B------:R-:W-:-:S04]  /*0170*/  SHF.R.U32.HI R8, RZ, 0x1f, R7 ;  /* 0x0000001fff087819 */ /* 0x000fc80000011607 */
[----:B------:R-:W-:-:S05]  /*0180*/  LEA.HI.SX32 R7, R7, R8, 0x1b ;  /* 0x0000000807077211 */ /* 0x000fca00078fdaff */
[----:B------:R-:W-:-:S05]  /*0190*/  IMAD R9, R7, -0x64, R6 ;  /* 0xffffff9c07097824 */ /* 0x000fca00078e0206 */
[----:B------:R-:W-:-:S13]  /*01a0*/  ISETP.GE.AND P0, PT, R9, 0x1, PT ;  /* 0x000000010900780c */ /* 0x000fda0003f06270 */
[----:B------:R-:W-:Y:S05]  /*01b0*/  @!P0 BRA `(.L_x_3) ;  /* 0x0000000400148947 */ /* 0x000fea0003800000 */
[C---:B------:R-:W-:Y:S01]  /*01c0*/  ISETP.GE.U32.AND P1, PT, R9.reuse, 0x4, PT ;  /* 0x000000040900780c */ /* 0x040fe20003f26070 */
[----:B------:R-:W-:Y:S01]  /*01d0*/  BSSY.RECONVERGENT B2, `(.L_x_4) ;  /* 0x0000034000027945 */ /* 0x000fe20003800200 */
[----:B------:R-:W-:Y:S01]  /*01e0*/  LOP3.LUT R8, R9, 0x3, RZ, 0xc0, !PT ;  /* 0x0000000309087812 */ /* 0x000fe200078ec0ff */
[----:B------:R-:W-:Y:S02]  /*01f0*/  IMAD.MOV.U32 R7, RZ, RZ, RZ ;  /* 0x000000ffff077224 */ /* 0x000fe400078e00ff */
[----:B------:R-:W-:Y:S01]  /*0200*/  IMAD.MOV.U32 R10, RZ, RZ, RZ ;  /* 0x000000ffff0a7224 */ /* 0x000fe200078e00ff */
[----:B------:R-:W-:-:S07]  /*0210*/  ISETP.NE.AND P0, PT, R8, RZ, PT ;  /* 0x000000ff0800720c */ /* 0x000fce0003f05270 */
[----:B------:R-:W-:Y:S06]  /*0220*/  @!P1 BRA `(.L_x_5) ;  /* 0x0000000000b89947 */ /* 0x000fec0003800000 */
[----:B------:R-:W-:Y:S01]  /*0230*/  LOP3.LUT R7, R9, 0x7ffffffc, RZ, 0xc0, !PT ;  /* 0x7ffffffc09077812 */ /* 0x000fe200078ec0ff */
[----:B------:R-:W-:Y:S02]  /*0240*/  HFMA2 R13, -RZ, RZ, 0, 0 ;  /* 0x00000000ff0d7431 */ /* 0x000fe400000001ff */
[C---:B------:R-:W-:Y:S02]  /*0250*/  IMAD.SHL.U32 R15, R6.reuse, 0x2, RZ ;  /* 0x00000002060f7824 */ /* 0x040fe400078e00ff */
[----:B------:R-:W-:Y:S02]  /*0260*/  IMAD R11, R6, 0x3, RZ ;  /* 0x00000003060b7824 */ /* 0x000fe400078e02ff */
[----:B------:R-:W-:Y:S02]  /*0270*/  IMAD.MOV.U32 R9, RZ, RZ, R6 ;  /* 0x000000ffff097224 */ /* 0x000fe400078e0006 */
[----:B------:R-:W-:Y:S02]  /*0280*/  IMAD.MOV.U32 R10, RZ, RZ, RZ ;  /* 0x000000ffff0a7224 */ /* 0x000fe400078e00ff */
[----:B------:R-:W-:-:S07]  /*0290*/  IMAD.MOV R16, RZ, RZ, -R7 ;  /* 0x000000ffff107224 */ /* 0x000fce00078e0a07 */
.L_x_6:
[----:B------:R-:W-:-:S04]  /*02a0*/  IMAD.HI R12, R13, 0x10624dd3, RZ ;  /* 0x10624dd30d0c7827 */ /* 0x000fc800078e02ff */
[----:B------:R-:W-:Y:S01]  /*02b0*/  IMAD.HI R14, R9, 0x10624dd3, RZ ;  /* 0x10624dd3090e7827 */ /* 0x000fe200078e02ff */
[----:B------:R-:W-:-:S03]  /*02c0*/  SHF.R.U32.HI R17, RZ, 0x1f, R12 ;  /* 0x0000001fff117819 */ /* 0x000fc6000001160c */
[----:B------:R-:W-:Y:S01]  /*02d0*/  VIADD R16, R16, 0x4 ;  /* 0x0000000410107836 */ /* 0x000fe20000000000 */
[----:B------:R-:W-:Y:S02]  /*02e0*/  LEA.HI.SX32 R12, R12, R17, 0x1a ;  /* 0x000000110c0c7211 */ /* 0x000fe400078fd2ff */
[----:B------:R-:W-:Y:S02]  /*02f0*/  SHF.R.U32.HI R19, RZ, 0x1f, R14 ;  /* 0x0000001fff137819 */ /* 0x000fe4000001160e */
[----:B------:R-:W-:Y:S01]  /*0300*/  ISETP.NE.AND P1, PT, R16, RZ, PT ;  /* 0x000000ff1000720c */ /* 0x000fe20003f25270 */
[----:B------:R-:W-:Y:S01]  /*0310*/  IMAD R17, R12, -0x3e8, R13 ;  /* 0xfffffc180c117824 */ /* 0x000fe200078e020d */
[----:B------:R-:W-:Y:S01]  /*0320*/  LEA.HI.SX32 R14, R14, R19, 0x1a ;  /* 0x000000130e0e7211 */ /* 0x000fe200078fd2ff */
[----:B------:R-:W-:-:S04]  /*0330*/  IMAD.HI R12, R15, 0x10624dd3, RZ ;  /* 0x10624dd30f0c7827 */ /* 0x000fc800078e02ff */
[----:B------:R-:W-:Y:S02]  /*0340*/  IMAD.IADD R17, R17, 0x1, R10 ;  /* 0x0000000111117824 */ /* 0x000fe400078e020a */
[----:B------:R-:W-:Y:S02]  /*0350*/  IMAD R19, R14, -0x3e8, R9 ;  /* 0xfffffc180e137824 */ /* 0x000fe400078e0209 */
[C---:B------:R-:W-:Y:S01]  /*0360*/  IMAD R13, R6.reuse, 0x4, R13 ;  /* 0x00000004060d7824 */ /* 0x040fe200078e020d */
[----:B------:R-:W-:Y:S01]  /*0370*/  SHF.L.U32 R10, R17, 0x1, RZ ;  /* 0x00000001110a7819 */ /* 0x000fe200000006ff */
[----:B------:R-:W-:Y:S01]  /*0380*/  IMAD R9, R6, 0x4, R9 ;  /* 0x0000000406097824 */ /* 0x000fe200078e0209 */
[----:B------:R-:W-:-:S04]  /*0390*/  SHF.R.S32.HI R17, RZ, 0x1, R17 ;  /* 0x00000001ff117819 */ /* 0x000fc80000011411 */
[----:B------:R-:W-:Y:S02]  /*03a0*/  LOP3.LUT R10, R10, R17, RZ, 0x3c, !PT ;  /* 0x000000110a0a7212 */ /* 0x000fe400078e3cff */
[----:B------:R-:W-:-:S03]  /*03b0*/  SHF.R.U32.HI R17, RZ, 0x1f, R12 ;  /* 0x0000001fff117819 */ /* 0x000fc6000001160c */
[----:B------:R-:W-:Y:S01]  /*03c0*/  IMAD.IADD R10, R10, 0x1, R19 ;  /* 0x000000010a0a7824 */ /* 0x000fe200078e0213 */
[----:B------:R-:W-:-:S03]  /*03d0*/  LEA.HI.SX32 R14, R12, R17, 0x1a ;  /* 0x000000110c0e7211 */ /* 0x000fc600078fd2ff */
[----:B------:R-:W-:Y:S01]  /*03e0*/  IMAD.SHL.U32 R12, R10, 0x2, RZ ;  /* 0x000000020a0c7824 */ /* 0x000fe200078e00ff */
[----:B------:R-:W-:Y:S01]  /*03f0*/  SHF.R.S32.HI R17, RZ, 0x1, R10 ;  /* 0x00000001ff117819 */ /* 0x000fe2000001140a */
[----:B------:R-:W-:-:S03]  /*0400*/  IMAD.HI R10, R11, 0x10624dd3, RZ ;  /* 0x10624dd30b0a7827 */ /* 0x000fc600078e02ff */
[----:B------:R-:W-:Y:S01]  /*0410*/  LOP3.LUT R12, R12, R17, RZ, 0x3c, !PT ;  /* 0x000000110c0c7212 */ /* 0x000fe200078e3cff */
[----:B------:R-:W-:Y:S01]  /*0420*/  IMAD R19, R14, -0x3e8, R15 ;  /* 0xfffffc180e137824 */ /* 0x000fe200078e020f */
[----:B------:R-:W-:Y:S02]  /*0430*/  SHF.R.U32.HI R17, RZ, 0x1f, R10 ;  /* 0x0000001fff117819 */ /* 0x000fe4000001160a */
[----:B------:R-:W-:Y:S01]  /*0440*/  LEA R15, R6, R15, 0x2 ;  /* 0x0000000f060f7211 */ /* 0x000fe200078e10ff */
[----:B------:R-:W-:Y:S01]  /*0450*/  IMAD.IADD R12, R12, 0x1, R19 ;  /* 0x000000010c0c7824 */ /* 0x000fe200078e0213 */
[----:B------:R-:W-:-:S03]  /*0460*/  LEA.HI.SX32 R14, R10, R17, 0x1a ;  /* 0x000000110a0e7211 */ /* 0x000fc600078fd2ff */
[----:B------:R-:W-:Y:S01]  /*0470*/  IMAD.SHL.U32 R10, R12, 0x2, RZ ;  /* 0x000000020c0a7824 */ /* 0x000fe200078e00ff */
[----:B------:R-:W-:Y:S01]  /*0480*/  SHF.R.S32.HI R17, RZ, 0x1, R12 ;  /* 0x00000001ff117819 */ /* 0x000fe2000001140c */
[--C-:B------:R-:W-:Y:S02]  /*0490*/  IMAD R19, R14, -0x3e8, R11.reuse ;  /* 0xfffffc180e137824 */ /* 0x100fe400078e020b */
[----:B------:R-:W-:Y:S01]  /*04a0*/  IMAD R11, R6, 0x4, R11 ;  /* 0x00000004060b7824 */ /* 0x000fe200078e020b */
[----:B------:R-:W-:-:S04]  /*04b0*/  LOP3.LUT R10, R10, R17, RZ, 0x3c, !PT ;  /* 0x000000110a0a7212 */ /* 0x000fc800078e3cff */
[----:B------:R-:W-:-:S04]  /*04c0*/  IADD3 R10, PT, PT, R10, R19, RZ ;  /* 0x000000130a0a7210 */ /* 0x000fc80007ffe0ff */
[----:B------:R-:W-:Y:S01]  /*04d0*/  SHF.R.S32.HI R17, RZ, 0x1, R10 ;  /* 0x00000001ff117819 */ /* 0x000fe2000001140a */
[----:B------:R-:W-:-:S05]  /*04e0*/  IMAD.SHL.U32 R12, R10, 0x2, RZ ;  /* 0x000000020a0c7824 */ /* 0x000fca00078e00ff */
[----:B------:R-:W-:Y:S01]  /*04f0*/  LOP3.LUT R10, R12, R17, RZ, 0x3c, !PT ;  /* 0x000000110c0a7212 */ /* 0x000fe200078e3cff */
[----:B------:R-:W-:Y:S06]  /*0500*/  @P1 BRA `(.L_x_6) ;  /* 0xfffffffc00641947 */ /* 0x000fec000383ffff */
.L_x_5:
[----:B------:R-:W-:Y:S05]  /*0510*/  BSYNC.RECONVERGENT B2 ;  /* 0x0000000000027941 */ /* 0x000fea0003800200 */
.L_x_4:
[----:B------:R-:W-:Y:S05]  /*0520*/  @!P0 BRA `(.L_x_3) ;  /* 0x0000000000388947 */ /* 0x000fea0003800000 */
[----:B------:R-:W-:Y:S02]  /*0530*/  IMAD R7, R6, R7, RZ ;  /* 0x0000000706077224 */ /* 0x000fe400078e02ff */
[----:B------:R-:W-:-:S07]  /*0540*/  IMAD.MOV R8, RZ, RZ, -R8 ;  /* 0x000000ffff087224 */ /* 0x000fce00078e0a08 */
.L_x_7:
[----:B------:R-:W-:-:S04]  /*0550*/  IMAD.HI R9, R7, 0x10624dd3, RZ ;  /* 0x10624dd307097827 */ /* 0x000fc800078e02ff */
[----:B------:R-:W-:Y:S01]  /*0560*/  VIADD R8, R8, 0x1 ;  /* 0x0000000108087836 */ /* 0x000fe20000000000 */
[----:B------:R-:W-:-:S04]  /*0570*/  SHF.R.U32.HI R12, RZ, 0x1f, R9 ;  /* 0x0000001fff0c7819 */ /* 0x000fc80000011609 */
[----:B------:R-:W-:Y:S02]  /*0580*/  LEA.HI.SX32 R12, R9, R12, 0x1a ;  /* 0x0000000c090c7211 */ /* 0x000fe400078fd2ff */
[----:B------:R-:W-:-:S03]  /*0590*/  ISETP.NE.AND P0, PT, R8, RZ, PT ;  /* 0x000000ff0800720c */ /* 0x000fc60003f05270 */
[--C-:B------:R-:W-:Y:S02]  /*05a0*/  IMAD R9, R12, -0x3e8, R7.reuse ;  /* 0xfffffc180c097824 */ /* 0x100fe400078e0207 */
[----:B------:R-:W-:Y:S02]  /*05b0*/  IMAD.IADD R7, R6, 0x1, R7 ;  /* 0x0000000106077824 */ /* 0x000fe400078e0207 */
[----:B------:R-:W-:-:S05]  /*05c0*/  IMAD.IADD R9, R9, 0x1, R10 ;  /* 0x0000000109097824 */ /* 0x000fca00078e020a */
[----:B------:R-:W-:Y:S02]  /*05d0*/  SHF.L.U32 R10, R9, 0x1, RZ ;  /* 0x00000001090a7819 */ /* 0x000fe400000006ff */
[----:B------:R-:W-:-:S04]  /*05e0*/  SHF.R.S32.HI R9, RZ, 0x1, R9 ;  /* 0x00000001ff097819 */ /* 0x000fc80000011409 */
[----:B------:R-:W-:Y:S01]  /*05f0*/  LOP3.LUT R10, R10, R9, RZ, 0x3c, !PT ;  /* 0x000000090a0a7212 */ /* 0x000fe200078e3cff */
[----:B------:R-:W-:Y:S06]  /*0600*/  @P0 BRA `(.L_x_7) ;  /* 0xfffffffc00d00947 */ /* 0x000fec000383ffff */
.L_x_3:
[----:B------:R-:W-:Y:S05]  /*0610*/  BSYNC.RECONVERGENT B1 ;  /* 0x0000000000017941 */ /* 0x000fea0003800200 */
.L_x_2:
[----:B------:R-:W-:Y:S05]  /*0620*/  BRA `(.L_x_8) ;  /* 0x00000000004c7947 */ /* 0x000fea0003800000 */
.L_x_1:
[----:B------:R-:W-:-:S13]  /*0630*/  ISETP.GT.U32.AND P0, PT, R5, 0xf, PT ;  /* 0x0000000f0500780c */ /* 0x000fda0003f04070 */
[----:B------:R-:W-:Y:S05]  /*0640*/  @P0 BRA `(.L_x_9) ;  /* 0x0000000000380947 */ /* 0x000fea0003800000 */
[----:B-----5:R-:W-:-:S04]  /*0650*/  IMAD.HI R7, R6, 0x51eb851f, RZ ;  /* 0x51eb851f06077827 */ /* 0x020fc800078e02ff */
[----:B------:R-:W-:Y:S01]  /*0660*/  IMAD.MOV.U32 R10, RZ, RZ, RZ ;  /* 0x000000ffff0a7224 */ /* 0x000fe200078e00ff */
[----:B------:R-:W-:-:S04]  /*0670*/  SHF.R.U32.HI R8, RZ, 0x1f, R7 ;  /* 0x0000001fff087819 */ /* 0x000fc80000011607 */
[----:B------:R-:W-:-:S05]  /*0680*/  LEA.HI.SX32 R7, R7, R8, 0x1c ;  /* 0x0000000807077211 */ /* 0x000fca00078fe2ff */
[----:B------:R-:W-:-:S05]  /*0690*/  IMAD R7, R7, -0x32, R6 ;  /* 0xffffffce07077824 */ /* 0x000fca00078e0206 */
[----:B------:R-:W-:-:S13]  /*06a0*/  ISETP.GE.AND P0, PT, R7, 0x1, PT ;  /* 0x000000010700780c */ /* 0x000fda0003f06270 */
[----:B------:R-:W-:Y:S05]  /*06b0*/  @!P0 BRA `(.L_x_8) ;  /* 0x0000000000288947 */ /* 0x000fea0003800000 */
[C---:B------:R-:W-:Y:S02]  /*06c0*/  VIADD R10, R7.reuse, 0xffffffff ;  /* 0xffffffff070a7836 */ /* 0x040fe40000000000 */
[----:B------:R-:W-:-:S04]  /*06d0*/  VIADD R9, R7, 0xfffffffe ;  /* 0xfffffffe07097836 */ /* 0x000fc80000000000 */
[----:B------:R-:W-:-:S05]  /*06e0*/  IMAD.WIDE.U32 R8, R10, R9, RZ ;  /* 0x000000090a087225 */ /* 0x000fca00078e00ff */
[----:B------:R-:W-:-:S04]  /*06f0*/  SHF.R.U64 R7, R8, 0x1, R9 ;  /* 0x0000000108077819 */ /* 0x000fc80000001209 */
[----:B------:R-:W-:-:S05]  /*0700*/  IADD3 R7, PT, PT, R10, R7, RZ ;  /* 0x000000070a077210 */ /* 0x000fca0007ffe0ff */
[----:B------:R-:W-:Y:S01]  /*0710*/  IMAD R10, R6, R7, RZ ;  /* 0x00000007060a7224 */ /* 0x000fe200078e02ff */
[----:B------:R-:W-:Y:S06]  /*0720*/  BRA `(.L_x_8) ;  /* 0x00000000000c7947 */ /* 0x000fec0003800000 */
.L_x_9:
[----:B------:R-:W-:-:S04]  /*0730*/  ISETP.GE.U32.AND P0, PT, R5, 0x18, PT ;  /* 0x000000180500780c */ /* 0x000fc80003f06070 */
[----:B-----5:R-:W-:-:S05]  /*0740*/  SEL R10, R6, 0x1, !P0 ;  /* 0x00000001060a7807 */ /* 0x020fca0004000000 */
[----:B------:R-:W-:-:S07]  /*0750*/  IMAD R10, R6, R10, R5 ;  /* 0x0000000a060a7224 */ /* 0x000fce00078e0205 */
.L_x_8:
[----:B------:R-:W-:Y:S05]  /*0760*/  BSYNC.RECONVERGENT B0 ;  /* 0x0000000000007941 */ /* 0x000fea0003800200 */
.L_x_0:
[----:B------:R-:W0:Y:S01]  /*0770*/  SHFL.BFLY PT, R9, R10, 0x10, 0x1f ;  /* 0x0e001f000a097f89 */ /* 0x000e2200000e0000 */
[----:B------:R-:W1:Y:S01]  /*0780*/  LDC.64 R6, c[0x0][0x388] ;  /* 0x0000e200ff067b82 */ /* 0x000e620000000a00 */
[----:B0-----:R-:W-:Y:S02]  /*0790*/  IMAD.IADD R9, R9, 0x1, R10 ;  /* 0x0000000109097824 */ /* 0x001fe400078e020a */
[----:B-1----:R-:W-:-:S03]  /*07a0*/  IMAD.WIDE R6, R4, 0x4, R6 ;  /* 0x0000000404067825 */ /* 0x002fc600078e0206 */
[----:B------:R-:W-:-:S04]  /*07b0*/  LEA.HI R9, R9, R9, RZ, 0x1 ;  /* 0x0000000909097211 */ /* 0x000fc800078f08ff */
[----:B------:R-:W-:Y:S01]  /*07c0*/  SHF.R.S32.HI R9, RZ, 0x1, R9 ;  /* 0x00000001ff097819 */ /* 0x000fe20000011409 */
[----:B------:R-:W-:-:S04]  /*07d0*/  NOP ;  /* 0x0000000000007918 */ /* 0x000fc80000000000 */
[----:B------:R0:W-:Y:S02]  /*07e0*/  STG.E desc[UR4][R6.64], R9 ;  /* 0x0000000906007986 */ /* 0x0001e4000c101904 */
[----:B0-----:R-:W-:Y:S01]  /*07f0*/  CS2R R6, SR_CLOCKLO ;  /* 0x0000000000067805 */ /* 0x001fe20000015000 */
[----:B------:R-:W0:Y:S01]  /*0800*/  LDC.64 R8, c[0x0][0x390] ;  /* 0x0000e400ff087b82 */ /* 0x000e220000000a00 */
[----:B------:R-:W-:-:S04]  /*0810*/  ISETP.NE.AND P0, PT, R5, RZ, PT ;  /* 0x000000ff0500720c */ /* 0x000fc80003f05270 */
[----:B------:R-:W-:-:S05]  /*0820*/  IADD3 R2, P1, PT, -R2, R6, RZ ;  /* 0x0000000602027210 */ /* 0x000fca0007f3e1ff */
[----:B------:R-:W-:Y:S02]  /*0830*/  IMAD.X R3, R7, 0x1, ~R3, P1 ;  /* 0x0000000107037824 */ /* 0x000fe400008e0e03 */
[----:B0-----:R-:W-:-:S05]  /*0840*/  IMAD.WIDE R4, R4, 0x8, R8 ;  /* 0x0000000804047825 */ /* 0x001fca00078e0208 */
[----:B------:R0:W-:Y:S01]  /*0850*/  STG.E.64 desc[UR4][R4.64], R2 ;  /* 0x0000000204007986 */ /* 0x0001e2000c101b04 */
[----:B------:R-:W-:Y:S05]  /*0860*/  @P0 EXIT ;  /* 0x000000000000094d */ /* 0x000fea0003800000 */
[----:B0-----:R-:W0:Y:S01]  /*0870*/  LDC.64 R2, c[0x0][0x398] ;  /* 0x0000e600ff027b82 */ /* 0x001e220000000a00 */
[----:B------:R-:W-:Y:S01]  /*0880*/  SHF.R.S32.HI R5, RZ, 0x5, R0 ;  /* 0x00000005ff057819 */ /* 0x000fe20000011400 */
[----:B------:R-:W-:-:S04]  /*0890*/  IMAD.MOV.U32 R7, RZ, RZ, 0x3f400000 ;  /* 0x3f400000ff077424 */ /* 0x000fc800078e00ff */
[----:B0-----:R-:W-:-:S05]  /*08a0*/  IMAD.WIDE R2, R5, 0x4, R2 ;  /* 0x0000000405027825 */ /* 0x001fca00078e0202 */
[----:B------:R-:W-:Y:S01]  /*08b0*/  STG.E desc[UR4][R2.64], R7 ;  /* 0x0000000702007986 */ /* 0x000fe2000c101904 */
[----:B------:R-:W-:Y:S05]  /*08c0*/  EXIT ;  /* 0x000000000000794d */ /* 0x000fea0003800000 */
.L_x_10:
[----:B------:R-:W-:-:S00]  /*08d0*/  BRA `(.L_x_10) ;  /* 0xfffffffc00fc7947 */ /* 0x000fc0000383ffff */
[----:B------:R-:W-:-:S00]  /*08e0*/  NOP ;  /* 0x0000000000007918 */ /* 0x000fc00000000000 */
        /* <DEDUP_REMOVED lines=9> */
.L_x_66:


//--------------------- .text._Z23memory_intensive_kernelPKfS0_S0_PfPmii --------------------------
	.section	.text._Z23memory_intensive_kernelPKfS0_S0_PfPmii,"ax",@progbits
	.align	128
        .global         _Z23memory_intensive_kernelPKfS0_S0_PfPmii
        .type           _Z23memory_intensive_kernelPKfS0_S0_PfPmii,@function
        .size           _Z23memory_intensive_kernelPKfS0_S0_PfPmii,(.L_x_67 - _Z23memory_intensive_kernelPKfS0_S0_PfPmii)
        .other          _Z23memory_intensive_kernelPKfS0_S0_PfPmii,@"STO_CUDA_ENTRY STV_DEFAULT"
_Z23memory_intensive_kernelPKfS0_S0_PfPmii:
.text._Z23memory_intensive_kernelPKfS0_S0_PfPmii:
[----:B------:R-:W-:Y:S01]  /*0000*/  LDC R1, c[0x0][0x37c] ;  /* 0x0000df00ff017b82 */ /* 0x000fe20000000800 */
[----:B------:R-:W0:Y:S07]  /*0010*/  S2R R0, SR_TID.X ;  /* 0x0000000000007919 */ /* 0x000e2e0000002100 */
[----:B------:R-:W0:Y:S08]  /*0020*/  S2UR UR4, SR_CTAID.X ;  /* 0x00000000000479c3 */ /* 0x000e300000002500 */
[----:B------:R-:W0:Y:S08]  /*0030*/  LDC R5, c[0x0][0x360] ;  /* 0x0000d800ff057b82 */ /* 0x000e300000000800 */
[----:B------:R-:W1:Y:S01]  /*0040*/  LDC R7, c[0x0][0x3a8] ;  /* 0x0000ea00ff077b82 */ /* 0x000e620000000800 */
[----:B0-----:R-:W-:-:S05]  /*0050*/  IMAD R4, R5, UR4, R0 ;  /* 0x0000000405047c24 */ /* 0x001fca000f8e0200 */
[----:B-1----:R-:W-:-:S13]  /*0060*/  ISETP.GE.AND P0, PT, R4, R7, PT ;  /* 0x000000070400720c */ /* 0x002fda0003f06270 */
[----:B------:R-:W-:Y:S05]  /*0070*/  @P0 EXIT ;  /* 0x000000000000094d */ /* 0x000fea0003800000 */
[----:B------:R-:W-:Y:S01]  /*0080*/  CS2R R2, SR_CLOCKLO ;  /* 0x0000000000027805 */ /* 0x000fe20000015000 */
[----:B------:R-:W0:Y:S01]  /*0090*/  LDC R9, c[0x0][0x3ac] ;  /* 0x0000eb00ff097b82 */ /* 0x000e220000000800 */
[----:B------:R-:W1:Y:S01]  /*00a0*/  LDCU.64 UR8, c[0x0][0x358] ;  /* 0x00006b00ff0877ac */ /* 0x000e620008000a00 */
[----:B0-----:R-:W-:-:S04]  /*00b0*/  SHF.R.S32.HI R6, RZ, 0x1f, R9 ;  /* 0x0000001fff067819 */ /* 0x001fc80000011409 */
[----:B------:R-:W-:-:S04]  /*00c0*/  LEA.HI R6, R6, R9, RZ, 0x2 ;  /* 0x0000000906067211 */ /* 0x000fc800078f10ff */
[----:B------:R-:W-:-:S05]  /*00d0*/  LOP3.LUT R6, R6, 0xfffffffc, RZ, 0xc0, !PT ;  /* 0xfffffffc06067812 */ /* 0x000fca00078ec0ff */
[----:B------:R-:W-:-:S05]  /*00e0*/  IMAD.IADD R6, R9, 0x1, -R6 ;  /* 0x0000000109067824 */ /* 0x000fca00078e0a06 */
[----:B------:R-:W-:-:S13]  /*00f0*/  ISETP.GT.AND P0, PT, R6, 0x1, PT ;  /* 0x000000010600780c */ /* 0x000fda0003f04270 */
[----:B-1----:R-:W-:Y:S05]  /*0100*/  @P0 BRA `(.L_x_11) ;  /* 0x0000000400200947 */ /* 0x002fea0003800000 */
[----:B------:R-:W-:-:S05]  /*0110*/  VIMNMX.U32 R6, PT, PT, R6, 0x2, PT ;  /* 0x0000000206067848 */ /* 0x000fca0003fe0000 */
[----:B------:R-:W-:-:S04]  /*0120*/  IMAD.SHL.U32 R6, R6, 0x4, RZ ;  /* 0x0000000406067824 */ /* 0x000fc800078e00ff */
[----:B------:R-:W0:Y:S02]  /*0130*/  LDC R8, c[0x2][R6] ;  /* 0x0080000006087b82 */ /* 0x000e240000000800 */
[----:B0-----:R-:W-:-:S04]  /*0140*/  SHF.R.S32.HI R9, RZ, 0x1f, R8 ;  /* 0x0000001fff097819 */ /* 0x001fc80000011408 */
.L_x_49:
[----:B------:R-:W-:Y:S05]  /*0150*/  BRX R8 -0x160                                                      (*"BRANCH_TARGETS .L_x_50,.L_x_51,.L_x_12"*) ;  /* 0xfffffffc08a87949 */ /* 0x000fea000383ffff */
.L_x_51:
[----:B------:R-:W-:Y:S01]  /*0160*/  IABS R6, R7 ;  /* 0x0000000700067213 */ /* 0x000fe20000000000 */
[C---:B------:R-:W-:Y:S02]  /*0170*/  IMAD R10, R4.reuse, 0x7, RZ ;  /* 0x00000007040a7824 */ /* 0x040fe400078e02ff */
[C---:B------:R-:W-:Y:S01]  /*0180*/  IMAD R14, R4.reuse, 0xb, RZ ;  /* 0x0000000b040e7824 */ /* 0x040fe200078e02ff */
[----:B------:R-:W0:Y:S01]  /*0190*/  I2F.RP R11, R6 ;  /* 0x00000006000b7306 */ /* 0x000e220000209400 */
[----:B------:R-:W-:Y:S01]  /*01a0*/  IMAD R15, R4, 0xd, RZ ;  /* 0x0000000d040f7824 */ /* 0x000fe200078e02ff */
[----:B------:R-:W-:Y:S02]  /*01b0*/  IABS R17, R10 ;  /* 0x0000000a00117213 */ /* 0x000fe40000000000 */
[----:B------:R-:W-:Y:S02]  /*01c0*/  IABS R19, R14 ;  /* 0x0000000e00137213 */ /* 0x000fe40000000000 */
[----:B------:R-:W-:-:S02]  /*01d0*/  IABS R21, R15 ;  /* 0x0000000f00157213 */ /* 0x000fc40000000000 */
[----:B0-----:R-:W0:Y:S02]  /*01e0*/  MUFU.RCP R11, R11 ;  /* 0x0000000b000b7308 */ /* 0x001e240000001000 */
[----:B0-----:R-:W-:-:S06]  /*01f0*/  IADD3 R8, PT, PT, R11, 0xffffffe, RZ ;  /* 0x0ffffffe0b087810 */ /* 0x001fcc0007ffe0ff */
[----:B------:R0:W1:Y:S02]  /*0200*/  F2I.FTZ.U32.TRUNC.NTZ R9, R8 ;  /* 0x0000000800097305 */ /* 0x000064000021f000 */
[----:B0-----:R-:W-:Y:S02]  /*0210*/  IMAD.MOV.U32 R8, RZ, RZ, RZ ;  /* 0x000000ffff087224 */ /* 0x001fe400078e00ff */
[----:B-1----:R-:W-:-:S04]  /*0220*/  IMAD.MOV R13, RZ, RZ, -R9 ;  /* 0x000000ffff0d7224 */ /* 0x002fc800078e0a09 */
[----:B------:R-:W-:-:S04]  /*0230*/  IMAD R13, R13, R6, RZ ;  /* 0x000000060d0d7224 */ /* 0x000fc800078e02ff */
[----:B------:R-:W-:Y:S02]  /*0240*/  IMAD.HI.U32 R8, R9, R13, R8 ;  /* 0x0000000d09087227 */ /* 0x000fe400078e0008 */
[----:B------:R-:W0:Y:S04]  /*0250*/  LDC.64 R12, c[0x0][0x380] ;  /* 0x0000e000ff0c7b82 */ /* 0x000e280000000a00 */
[----:B------:R-:W-:-:S04]  /*0260*/  IMAD.HI.U32 R9, R8, R17, RZ ;  /* 0x0000001108097227 */ /* 0x000fc800078e00ff */
[----:B------:R-:W-:Y:S01]  /*0270*/  IMAD.HI.U32 R11, R8, R19, RZ ;  /* 0x00000013080b7227 */ /* 0x000fe200078e00ff */
[----:B------:R-:W-:-:S03]  /*0280*/  IADD3 R9, PT, PT, -R9, RZ, RZ ;  /* 0x000000ff09097210 */ /* 0x000fc60007ffe1ff */
[----:B------:R-:W-:-:S04]  /*0290*/  IMAD.HI.U32 R8, R8, R21, RZ ;  /* 0x0000001508087227 */ /* 0x000fc800078e00ff */
[----:B------:R-:W-:Y:S02]  /*02a0*/  IMAD.MOV R11, RZ, RZ, -R11 ;  /* 0x000000ffff0b7224 */ /* 0x000fe400078e0a0b */
[----:B------:R-:W-:Y:S02]  /*02b0*/  IMAD.MOV R8, RZ, RZ, -R8 ;  /* 0x000000ffff087224 */ /* 0x000fe400078e0a08 */
[C---:B------:R-:W-:Y:S02]  /*02c0*/  IMAD R19, R6.reuse, R11, R19 ;  /* 0x0000000b06137224 */ /* 0x040fe400078e0213 */
[C---:B------:R-:W-:Y:S02]  /*02d0*/  IMAD R21, R6.reuse, R8, R21 ;  /* 0x0000000806157224 */ /* 0x040fe400078e0215 */
[C---:B------:R-:W-:Y:S01]  /*02e0*/  IMAD R17, R6.reuse, R9, R17 ;  /* 0x0000000906117224 */ /* 0x040fe200078e0211 */
[C---:B------:R-:W-:Y:S01]  /*02f0*/  ISETP.GT.U32.AND P1, PT, R6.reuse, R19, PT ;  /* 0x000000130600720c */ /* 0x040fe20003f24070 */
[----:B------:R-:W1:Y:S01]  /*0300*/  LDC.64 R8, c[0x0][0x390] ;  /* 0x0000e400ff087b82 */ /* 0x000e620000000a00 */
[----:B------:R-:W-:-:S02]  /*0310*/  ISETP.GT.U32.AND P2, PT, R6, R21, PT ;  /* 0x000000150600720c */ /* 0x000fc40003f44070 */
[----:B------:R-:W-:-:S09]  /*0320*/  ISETP.GT.U32.AND P0, PT, R6, R17, PT ;  /* 0x000000110600720c */ /* 0x000fd20003f04070 */
[--C-:B------:R-:W-:Y:S01]  /*0330*/  @!P1 IMAD.IADD R19, R19, 0x1, -R6.reuse ;  /* 0x0000000113139824 */ /* 0x100fe200078e0a06 */
[----:B------:R-:W-:Y:S01]  /*0340*/  ISETP.GE.AND P1, PT, R14, RZ, PT ;  /* 0x000000ff0e00720c */ /* 0x000fe20003f26270 */
[----:B------:R-:W-:Y:S01]  /*0350*/  @!P2 IMAD.IADD R21, R21, 0x1, -R6 ;  /* 0x000000011515a824 */ /* 0x000fe200078e0a06 */
[----:B------:R-:W-:Y:S02]  /*0360*/  ISETP.GE.AND P2, PT, R15, RZ, PT ;  /* 0x000000ff0f00720c */ /* 0x000fe40003f46270 */
[----:B------:R-:W-:Y:S02]  /*0370*/  @!P0 IADD3 R17, PT, PT, R17, -R6, RZ ;  /* 0x8000000611118210 */ /* 0x000fe40007ffe0ff */
[C---:B------:R-:W-:Y:S02]  /*0380*/  ISETP.GT.U32.AND P4, PT, R6.reuse, R19, PT ;  /* 0x000000130600720c */ /* 0x040fe40003f84070 */
[C---:B------:R-:W-:Y:S02]  /*0390*/  ISETP.GT.U32.AND P5, PT, R6.reuse, R21, PT ;  /* 0x000000150600720c */ /* 0x040fe40003fa4070 */
[----:B------:R-:W-:-:S02]  /*03a0*/  ISETP.GT.U32.AND P3, PT, R6, R17, PT ;  /* 0x000000110600720c */ /* 0x000fc40003f64070 */
[----:B------:R-:W-:Y:S02]  /*03b0*/  ISETP.GE.AND P0, PT, R10, RZ, PT ;  /* 0x000000ff0a00720c */ /* 0x000fe40003f06270 */
[----:B------:R-:W2:Y:S05]  /*03c0*/  LDC.64 R10, c[0x0][0x388] ;  /* 0x0000e200ff0a7b82 */ /* 0x000eaa0000000a00 */
[--C-:B------:R-:W-:Y:S02]  /*03d0*/  @!P4 IMAD.IADD R19, R19, 0x1, -R6.reuse ;  /* 0x000000011313c824 */ /* 0x100fe400078e0a06 */
[----:B------:R-:W-:Y:S02]  /*03e0*/  @!P5 IMAD.IADD R21, R21, 0x1, -R6 ;  /* 0x000000011515d824 */ /* 0x000fe400078e0a06 */
[----:B------:R-:W-:Y:S01]  /*03f0*/  @!P3 IADD3 R17, PT, PT, R17, -R6, RZ ;  /* 0x800000061111b210 */ /* 0x000fe20007ffe0ff */
[----:B------:R-:W-:Y:S01]  /*0400*/  @!P1 IMAD.MOV R19, RZ, RZ, -R19 ;  /* 0x000000ffff139224 */ /* 0x000fe200078e0a13 */
[----:B------:R-:W-:Y:S01]  /*0410*/  ISETP.NE.AND P3, PT, R7, RZ, PT ;  /* 0x000000ff0700720c */ /* 0x000fe20003f65270 */
[----:B------:R-:W-:Y:S01]  /*0420*/  @!P2 IMAD.MOV R21, RZ, RZ, -R21 ;  /* 0x000000ffff15a224 */ /* 0x000fe200078e0a15 */
[----:B------:R-:W-:-:S02]  /*0430*/  LOP3.LUT R6, RZ, R7, RZ, 0x33, !PT ;  /* 0x00000007ff067212 */ /* 0x000fc400078e33ff */
[----:B------:R-:W-:Y:S02]  /*0440*/  @!P0 IADD3 R17, PT, PT, -R17, RZ, RZ ;  /* 0x000000ff11118210 */ /* 0x000fe40007ffe1ff */
[C---:B------:R-:W-:Y:S02]  /*0450*/  SEL R19, R6.reuse, R19, !P3 ;  /* 0x0000001306137207 */ /* 0x040fe40005800000 */
[C---:B------:R-:W-:Y:S02]  /*0460*/  SEL R17, R6.reuse, R17, !P3 ;  /* 0x0000001106117207 */ /* 0x040fe40005800000 */
[----:B------:R-:W-:-:S03]  /*0470*/  SEL R21, R6, R21, !P3 ;  /* 0x0000001506157207 */ /* 0x000fc60005800000 */
[----:B0-----:R-:W-:-:S04]  /*0480*/  IMAD.WIDE R12, R17, 0x4, R12 ;  /* 0x00000004110c7825 */ /* 0x001fc800078e020c */
[----:B--2---:R-:W-:Y:S01]  /*0490*/  IMAD.WIDE R10, R19, 0x4, R10 ;  /* 0x00000004130a7825 */ /* 0x004fe200078e020a */
[----:B------:R0:W5:Y:S03]  /*04a0*/  LDG.E R6, desc[UR8][R12.64] ;  /* 0x000000080c067981 */ /* 0x000166000c1e1900 */
[----:B-1----:R-:W-:Y:S01]  /*04b0*/  IMAD.WIDE R8, R21, 0x4, R8 ;  /* 0x0000000415087825 */ /* 0x002fe200078e0208 */
[----:B------:R0:W5:Y:S04]  /*04c0*/  LDG.E R7, desc[UR8][R10.64] ;  /* 0x000000080a077981 */ /* 0x000168000c1e1900 */
[----:B------:R0:W5:Y:S01]  /*04d0*/  LDG.E R14, desc[UR8][R8.64] ;  /* 0x00000008080e7981 */ /* 0x000162000c1e1900 */
[----:B------:R-:W-:Y:S05]  /*04e0*/  BRA `(.L_x_12) ;  /* 0x0000000400f47947 */ /* 0x000fea0003800000 */
.L_x_50:
[----:B------:R-:W0:Y:S08]  /*04f0*/  LDC.64 R8, c[0x0][0x380] ;  /* 0x0000e000ff087b82 */ /* 0x000e300000000a00 */
[----:B------:R-:W1:Y:S08]  /*0500*/  LDC.64 R10, c[0x0][0x388] ;  /* 0x0000e200ff0a7b82 */ /* 0x000e700000000a00 */
[----:B------:R-:W2:Y:S01]  /*0510*/  LDC.64 R12, c[0x0][0x390] ;  /* 0x0000e400ff0c7b82 */ /* 0x000ea20000000a00 */
[----:B0-----:R-:W-:-:S05]  /*0520*/  IMAD.WIDE R8, R4, 0x4, R8 ;  /* 0x0000000404087825 */ /* 0x001fca00078e0208 */
[----:B------:R3:W5:Y:S01]  /*0530*/  LDG.E R6, desc[UR8][R8.64] ;  /* 0x0000000808067981 */ /* 0x000762000c1e1900 */
[----:B-1----:R-:W-:-:S05]  /*0540*/  IMAD.WIDE R10, R4, 0x4, R10 ;  /* 0x00000004040a7825 */ /* 0x002fca00078e020a */
[----:B------:R3:W5:Y:S01]  /*0550*/  LDG.E R7, desc[UR8][R10.64] ;  /* 0x000000080a077981 */ /* 0x000762000c1e1900 */
[----:B--2---:R-:W-:-:S05]  /*0560*/  IMAD.WIDE R12, R4, 0x4, R12 ;  /* 0x00000004040c7825 */ /* 0x004fca00078e020c */
[----:B------:R3:W5:Y:S01]  /*0570*/  LDG.E R14, desc[UR8][R12.64] ;  /* 0x000000080c0e7981 */ /* 0x000762000c1e1900 */
[----:B------:R-:W-:Y:S05]  /*0580*/  BRA `(.L_x_12) ;  /* 0x0000000400cc7947 */ /* 0x000fea0003800000 */
.L_x_11:
[----:B------:R-:W-:-:S04]  /*0590*/  MOV R9, 0xfffffffe ;  /* 0xfffffffe00097802 */ /* 0x000fc80000000f00 */
[----:B------:R-:W-:-:S05]  /*05a0*/  VIADDMNMX.U32 R6, R6, R9, 0x2, PT ;  /* 0x0000000206067446 */ /* 0x000fca0003800009 */
[----:B------:R-:W-:-:S04]  /*05b0*/  IMAD.SHL.U32 R6, R6, 0x4, RZ ;  /* 0x0000000406067824 */ /* 0x000fc800078e00ff */
[----:B------:R-:W0:Y:S02]  /*05c0*/  LDC R8, c[0x2][R6+0xc] ;  /* 0x0080030006087b82 */ /* 0x000e240000000800 */
[----:B0-----:R-:W-:-:S04]  /*05d0*/  SHF.R.S32.HI R9, RZ, 0x1f, R8 ;  /* 0x0000001fff097819 */ /* 0x001fc80000011408 */
.L_x_53:
[----:B------:R-:W-:Y:S05]  /*05e0*/  BRX R8 -0x5f0                                                      (*"BRANCH_TARGETS .L_x_54,.L_x_55,.L_x_12"*) ;  /* 0xfffffff808847949 */ /* 0x000fea000383ffff */
.L_x_55:
[----:B------:R-:W-:Y:S01]  /*05f0*/  IABS R12, R7 ;  /* 0x00000007000c7213 */ /* 0x000fe20000000000 */
[C---:B------:R-:W-:Y:S02]  /*0600*/  IMAD R6, R4.reuse, 0x3, RZ ;  /* 0x0000000304067824 */ /* 0x040fe400078e02ff */
[----:B------:R-:W-:Y:S01]  /*0610*/  IMAD R10, R4, 0x5, RZ ;  /* 0x00000005040a7824 */ /* 0x000fe200078e02ff */
[----:B------:R-:W0:Y:S02]  /*0620*/  I2F.RP R11, R12 ;  /* 0x0000000c000b7306 */ /* 0x000e240000209400 */
[----:B------:R-:W-:Y:S02]  /*0630*/  IABS R14, R6 ;  /* 0x00000006000e7213 */ /* 0x000fe40000000000 */
[----:B------:R-:W-:Y:S02]  /*0640*/  IABS R15, R10 ;  /* 0x0000000a000f7213 */ /* 0x000fe40000000000 */
[----:B------:R-:W-:-:S02]  /*0650*/  ISETP.GE.AND P3, PT, R10, RZ, PT ;  /* 0x000000ff0a00720c */ /* 0x000fc40003f66270 */
[----:B0-----:R-:W0:Y:S02]  /*0660*/  MUFU.RCP R11, R11 ;  /* 0x0000000b000b7308 */ /* 0x001e240000001000 */
[----:B0-----:R-:W-:-:S06]  /*0670*/  VIADD R8, R11, 0xffffffe ;  /* 0x0ffffffe0b087836 */ /* 0x001fcc0000000000 */
[----:B------:R0:W1:Y:S02]  /*0680*/  F2I.FTZ.U32.TRUNC.NTZ R9, R8 ;  /* 0x0000000800097305 */ /* 0x000064000021f000 */
[----:B0-----:R-:W-:Y:S01]  /*0690*/  IMAD.MOV.U32 R8, RZ, RZ, RZ ;  /* 0x000000ffff087224 */ /* 0x001fe200078e00ff */
[----:B-1----:R-:W-:-:S05]  /*06a0*/  IADD3 R13, PT, PT, RZ, -R9, RZ ;  /* 0x80000009ff0d7210 */ /* 0x002fca0007ffe0ff */
[----:B------:R-:W-:-:S04]  /*06b0*/  IMAD R13, R13, R12, RZ ;  /* 0x0000000c0d0d7224 */ /* 0x000fc800078e02ff */
[----:B------:R-:W-:-:S06]  /*06c0*/  IMAD.HI.U32 R9, R9, R13, R8 ;  /* 0x0000000d09097227 */ /* 0x000fcc00078e0008 */
[----:B------:R-:W-:-:S04]  /*06d0*/  IMAD.HI.U32 R8, R9, R14, RZ ;  /* 0x0000000e09087227 */ /* 0x000fc800078e00ff */
[----:B------:R-:W-:-:S04]  /*06e0*/  IMAD.HI.U32 R9, R9, R15, RZ ;  /* 0x0000000f09097227 */ /* 0x000fc800078e00ff */
[----:B------:R-:W-:Y:S01]  /*06f0*/  IMAD.MOV R11, RZ, RZ, -R8 ;  /* 0x000000ffff0b7224 */ /* 0x000fe200078e0a08 */
[----:B------:R-:W-:-:S03]  /*0700*/  IADD3 R8, PT, PT, -R9, RZ, RZ ;  /* 0x000000ff09087210 */ /* 0x000fc60007ffe1ff */
[C---:B------:R-:W-:Y:S02]  /*0710*/  IMAD R14, R12.reuse, R11, R14 ;  /* 0x0000000b0c0e7224 */ /* 0x040fe400078e020e */
[C---:B------:R-:W-:Y:S01]  /*0720*/  IMAD R15, R12.reuse, R8, R15 ;  /* 0x000000080c0f7224 */ /* 0x040fe200078e020f */
[----:B------:R-:W0:Y:S02]  /*0730*/  LDC.64 R10, c[0x0][0x388] ;  /* 0x0000e200ff0a7b82 */ /* 0x000e240000000a00 */
[C---:B------:R-:W-:Y:S02]  /*0740*/  ISETP.GT.U32.AND P0, PT, R12.reuse, R14, PT ;  /* 0x0000000e0c00720c */ /* 0x040fe40003f04070 */
[----:B------:R-:W-:-:S04]  /*0750*/  ISETP.GT.U32.AND P1, PT, R12, R15, PT ;  /* 0x0000000f0c00720c */ /* 0x000fc80003f24070 */
[----:B------:R-:W1:Y:S07]  /*0760*/  LDC.64 R8, c[0x0][0x390] ;  /* 0x0000e400ff087b82 */ /* 0x000e6e0000000a00 */
[--C-:B------:R-:W-:Y:S02]  /*0770*/  @!P0 IMAD.IADD R14, R14, 0x1, -R12.reuse ;  /* 0x000000010e0e8824 */ /* 0x100fe400078e0a0c */
[----:B------:R-:W-:Y:S01]  /*0780*/  @!P1 IMAD.IADD R15, R15, 0x1, -R12 ;  /* 0x000000010f0f9824 */ /* 0x000fe200078e0a0c */
[----:B------:R-:W-:-:S02]  /*0790*/  ISETP.GE.AND P1, PT, R6, RZ, PT ;  /* 0x000000ff0600720c */ /* 0x000fc40003f26270 */
[C---:B------:R-:W-:Y:S02]  /*07a0*/  ISETP.GT.U32.AND P0, PT, R12.reuse, R14, PT ;  /* 0x0000000e0c00720c */ /* 0x040fe40003f04070 */
[----:B------:R-:W-:Y:S02]  /*07b0*/  ISETP.GT.U32.AND P2, PT, R12, R15, PT ;  /* 0x0000000f0c00720c */ /* 0x000fe40003f44070 */
[----:B------:R-:W-:-:S09]  /*07c0*/  LOP3.LUT R6, RZ, R7, RZ, 0x33, !PT ;  /* 0x00000007ff067212 */ /* 0x000fd200078e33ff */
[----:B------:R-:W-:Y:S02]  /*07d0*/  @!P0 IADD3 R14, PT, PT, R14, -R12, RZ ;  /* 0x8000000c0e0e8210 */ /* 0x000fe40007ffe0ff */
[----:B------:R-:W-:Y:S01]  /*07e0*/  @!P2 IMAD.IADD R15, R15, 0x1, -R12 ;  /* 0x000000010f0fa824 */ /* 0x000fe200078e0a0c */
[----:B------:R-:W-:Y:S01]  /*07f0*/  ISETP.NE.AND P0, PT, R7, RZ, PT ;  /* 0x000000ff0700720c */ /* 0x000fe20003f05270 */
[----:B------:R-:W2:Y:S01]  /*0800*/  LDC.64 R12, c[0x0][0x380] ;  /* 0x0000e000ff0c7b82 */ /* 0x000ea20000000a00 */
[----:B------:R-:W-:Y:S02]  /*0810*/  @!P1 IMAD.MOV R14, RZ, RZ, -R14 ;  /* 0x000000ffff0e9224 */ /* 0x000fe400078e0a0e */
[----:B------:R-:W-:-:S03]  /*0820*/  @!P3 IADD3 R15, PT, PT, -R15, RZ, RZ ;  /* 0x000000ff0f0fb210 */ /* 0x000fc60007ffe1ff */
[C---:B------:R-:W-:Y:S02]  /*0830*/  SEL R14, R6.reuse, R14, !P0 ;  /* 0x0000000e060e7207 */ /* 0x040fe40004000000 */
[----:B------:R-:W-:Y:S02]  /*0840*/  SEL R15, R6, R15, !P0 ;  /* 0x0000000f060f7207 */ /* 0x000fe40004000000 */
[----:B------:R-:W-:Y:S02]  /*0850*/  LOP3.LUT R6, RZ, R4, RZ, 0x33, !PT ;  /* 0x00000004ff067212 */ /* 0x000fe400078e33ff */
[----:B------:R-:W-:Y:S02]  /*0860*/  LOP3.LUT R14, RZ, R14, RZ, 0x33, !PT ;  /* 0x0000000eff0e7212 */ /* 0x000fe400078e33ff */
[----:B------:R-:W-:Y:S01]  /*0870*/  LOP3.LUT R16, RZ, R15, RZ, 0x33, !PT ;  /* 0x0000000fff107212 */ /* 0x000fe200078e33ff */
[--C-:B------:R-:W-:Y:S02]  /*0880*/  IMAD.IADD R15, R6, 0x1, R7.reuse ;  /* 0x00000001060f7824 */ /* 0x100fe400078e0207 */
[----:B------:R-:W-:Y:S01]  /*0890*/  IMAD.IADD R17, R14, 0x1, R7 ;  /* 0x000000010e117824 */ /* 0x000fe200078e0207 */
[----:B------:R-:W-:-:S03]  /*08a0*/  IADD3 R7, PT, PT, R16, R7, RZ ;  /* 0x0000000710077210 */ /* 0x000fc60007ffe0ff */
[----:B0-----:R-:W-:-:S04]  /*08b0*/  IMAD.WIDE R10, R17, 0x4, R10 ;  /* 0x00000004110a7825 */ /* 0x001fc800078e020a */
[----:B--2---:R-:W-:-:S04]  /*08c0*/  IMAD.WIDE R12, R15, 0x4, R12 ;  /* 0x000000040f0c7825 */ /* 0x004fc800078e020c */
[----:B-1----:R-:W-:Y:S01]  /*08d0*/  IMAD.WIDE R8, R7, 0x4, R8 ;  /* 0x0000000407087825 */ /* 0x002fe200078e0208 */
[----:B------:R1:W5:Y:S04]  /*08e0*/  LDG.E R6, desc[UR8][R12.64] ;  /* 0x000000080c067981 */ /* 0x000368000c1e1900 */
[----:B------:R1:W5:Y:S04]  /*08f0*/  LDG.E R7, desc[UR8][R10.64] ;  /* 0x000000080a077981 */ /* 0x000368000c1e1900 */
[----:B------:R1:W5:Y:S01]  /*0900*/  LDG.E R14, desc[UR8][R8.64] ;  /* 0x00000008080e7981 */ /* 0x000362000c1e1900 */
[----:B------:R-:W-:Y:S05]  /*0910*/  BRA `(.L_x_12) ;  /* 0x0000000000e87947 */ /* 0x000fea0003800000 */
.L_x_54:
[----:B------:R-:W-:Y:S01]  /*0920*/  IABS R6, R7 ;  /* 0x0000000700067213 */ /* 0x000fe20000000000 */
[----:B------:R-:W-:Y:S02]  /*0930*/  IMAD.MOV.U32 R11, RZ, RZ, 0x17 ;  /* 0x00000017ff0b7424 */ /* 0x000fe400078e00ff */
[----:B------:R-:W-:Y:S01]  /*0940*/  IMAD.MOV.U32 R15, RZ, RZ, 0x25 ;  /* 0x00000025ff0f7424 */ /* 0x000fe200078e00ff */
[----:B------:R-:W0:Y:S01]  /*0950*/  I2F.RP R12, R6 ;  /* 0x00000006000c7306 */ /* 0x000e220000209400 */
[C---:B------:R-:W-:Y:S02]  /*0960*/  IMAD R14, R4.reuse, R11, 0x1f ;  /* 0x0000001f040e7424 */ /* 0x040fe400078e020b */
[C---:B------:R-:W-:Y:S02]  /*0970*/  IMAD R10, R4.reuse, R4, 0x11 ;  /* 0x00000011040a7424 */ /* 0x040fe400078e0204 */
[----:B------:R-:W-:Y:S01]  /*0980*/  IMAD R15, R4, R15, 0x29 ;  /* 0x00000029040f7424 */ /* 0x000fe200078e020f */
[----:B------:R-:W-:-:S02]  /*0990*/  IABS R19, R14 ;  /* 0x0000000e00137213 */ /* 0x000fc40000000000 */
[----:B------:R-:W-:Y:S02]  /*09a0*/  IABS R17, R10 ;  /* 0x0000000a00117213 */ /* 0x000fe40000000000 */
[----:B------:R-:W-:Y:S01]  /*09b0*/  IABS R21, R15 ;  /* 0x0000000f00157213 */ /* 0x000fe20000000000 */
        /* <DEDUP_REMOVED lines=8> */
[----:B------:R-:W-:Y:S01]  /*0a40*/  IMAD.HI.U32 R11, R12, R21, RZ ;  /* 0x000000150c0b7227 */ /* 0x000fe200078e00ff */
[----:B------:R-:W-:-:S03]  /*0a50*/  IADD3 R8, PT, PT, -R8, RZ, RZ ;  /* 0x000000ff08087210 */ /* 0x000fc60007ffe1ff */
[----:B------:R-:W-:Y:S02]  /*0a60*/  IMAD.HI.U32 R9, R12, R19, RZ ;  /* 0x000000130c097227 */ /* 0x000fe400078e00ff */
[----:B------:R-:W0:Y:S02]  /*0a70*/  LDC.64 R12, c[0x0][0x380] ;  /* 0x0000e000ff0c7b82 */ /* 0x000e240000000a00 */
[----:B------:R-:W-:Y:S02]  /*0a80*/  IMAD.MOV R11, RZ, RZ, -R11 ;  /* 0x000000ffff0b7224 */ /* 0x000fe400078e0a0b */
[----:B------:R-:W-:Y:S02]  /*0a90*/  IMAD.MOV R9, RZ, RZ, -R9 ;  /* 0x000000ffff097224 */ /* 0x000fe400078e0a09 */
[C---:B------:R-:W-:Y:S02]  /*0aa0*/  IMAD R21, R6.reuse, R11, R21 ;  /* 0x0000000b06157224 */ /* 0x040fe400078e0215 */
[----:B------:R-:W-:-:S02]  /*0ab0*/  IMAD R17, R6, R8, R17 ;  /* 0x0000000806117224 */ /* 0x000fc400078e0211 */
[C---:B------:R-:W-:Y:S01]  /*0ac0*/  IMAD R19, R6.reuse, R9, R19 ;  /* 0x0000000906137224 */ /* 0x040fe200078e0213 */
[C---:B------:R-:W-:Y:S01]  /*0ad0*/  ISETP.GT.U32.AND P2, PT, R6.reuse, R21, PT ;  /* 0x000000150600720c */ /* 0x040fe20003f44070 */
[----:B------:R-:W1:Y:S01]  /*0ae0*/  LDC.64 R8, c[0x0][0x390] ;  /* 0x0000e400ff087b82 */ /* 0x000e620000000a00 */
[C---:B------:R-:W-:Y:S02]  /*0af0*/  ISETP.GT.U32.AND P0, PT, R6.reuse, R17, PT ;  /* 0x000000110600720c */ /* 0x040fe40003f04070 */
[----:B------:R-:W-:-:S09]  /*0b00*/  ISETP.GT.U32.AND P1, PT, R6, R19, PT ;  /* 0x000000130600720c */ /* 0x000fd20003f24070 */
[--C-:B------:R-:W-:Y:S01]  /*0b10*/  @!P2 IMAD.IADD R21, R21, 0x1, -R6.reuse ;  /* 0x000000011515a824 */ /* 0x100fe200078e0a06 */
[----:B------:R-:W-:Y:S02]  /*0b20*/  ISETP.GE.AND P2, PT, R10, RZ, PT ;  /* 0x000000ff0a00720c */ /* 0x000fe40003f46270 */
[----:B------:R-:W-:Y:S01]  /*0b30*/  @!P0 IADD3 R17, PT, PT, R17, -R6, RZ ;  /* 0x8000000611118210 */ /* 0x000fe20007ffe0ff */
[----:B------:R-:W-:Y:S01]  /*0b40*/  @!P1 IMAD.IADD R19, R19, 0x1, -R6 ;  /* 0x0000000113139824 */ /* 0x000fe200078e0a06 */
[C---:B------:R-:W-:Y:S01]  /*0b50*/  ISETP.GT.U32.AND P5, PT, R6.reuse, R21, PT ;  /* 0x000000150600720c */ /* 0x040fe20003fa4070 */
[----:B------:R-:W2:Y:S01]  /*0b60*/  LDC.64 R10, c[0x0][0x388] ;  /* 0x0000e200ff0a7b82 */ /* 0x000ea20000000a00 */
[C---:B------:R-:W-:Y:S02]  /*0b70*/  ISETP.GT.U32.AND P3, PT, R6.reuse, R17, PT ;  /* 0x000000110600720c */ /* 0x040fe40003f64070 */
[----:B------:R-:W-:Y:S02]  /*0b80*/  ISETP.GT.U32.AND P4, PT, R6, R19, PT ;  /* 0x000000130600720c */ /* 0x000fe40003f84070 */
[----:B------:R-:W-:-:S02]  /*0b90*/  ISETP.GE.AND P0, PT, R15, RZ, PT ;  /* 0x000000ff0f00720c */ /* 0x000fc40003f06270 */
[----:B------:R-:W-:-:S05]  /*0ba0*/  ISETP.GE.AND P1, PT, R14, RZ, PT ;  /* 0x000000ff0e00720c */ /* 0x000fca0003f26270 */
[-C--:B------:R-:W-:Y:S02]  /*0bb0*/  @!P5 IADD3 R21, PT, PT, R21, -R6.reuse, RZ ;  /* 0x800000061515d210 */ /* 0x080fe40007ffe0ff */
[----:B------:R-:W-:Y:S02]  /*0bc0*/  @!P3 IADD3 R17, PT, PT, R17, -R6, RZ ;  /* 0x800000061111b210 */ /* 0x000fe40007ffe0ff */
[----:B------:R-:W-:Y:S01]  /*0bd0*/  @!P4 IMAD.IADD R19, R19, 0x1, -R6 ;  /* 0x000000011313c824 */ /* 0x000fe200078e0a06 */
[----:B------:R-:W-:Y:S01]  /*0be0*/  ISETP.NE.AND P3, PT, R7, RZ, PT ;  /* 0x000000ff0700720c */ /* 0x000fe20003f65270 */
[----:B------:R-:W-:Y:S01]  /*0bf0*/  @!P0 IMAD.MOV R21, RZ, RZ, -R21 ;  /* 0x000000ffff158224 */ /* 0x000fe200078e0a15 */
[----:B------:R-:W-:Y:S01]  /*0c00*/  LOP3.LUT R6, RZ, R7, RZ, 0x33, !PT ;  /* 0x00000007ff067212 */ /* 0x000fe200078e33ff */
[----:B------:R-:W-:Y:S01]  /*0c10*/  @!P2 IMAD.MOV R17, RZ, RZ, -R17 ;  /* 0x000000ffff11a224 */ /* 0x000fe200078e0a11 */
[----:B------:R-:W-:Y:S02]  /*0c20*/  @!P1 IADD3 R19, PT, PT, -R19, RZ, RZ ;  /* 0x000000ff13139210 */ /* 0x000fe40007ffe1ff */
[----:B------:R-:W-:-:S02]  /*0c30*/  SEL R21, R6, R21, !P3 ;  /* 0x0000001506157207 */ /* 0x000fc40005800000 */
[C---:B------:R-:W-:Y:S02]  /*0c40*/  SEL R17, R6.reuse, R17, !P3 ;  /* 0x0000001106117207 */ /* 0x040fe40005800000 */
[----:B------:R-:W-:Y:S01]  /*0c50*/  SEL R19, R6, R19, !P3 ;  /* 0x0000001306137207 */ /* 0x000fe20005800000 */
[----:B-1----:R-:W-:-:S04]  /*0c60*/  IMAD.WIDE R8, R21, 0x4, R8 ;  /* 0x0000000415087825 */ /* 0x002fc800078e0208 */
[----:B0-----:R-:W-:Y:S01]  /*0c70*/  IMAD.WIDE.U32 R12, R17, 0x4, R12 ;  /* 0x00000004110c7825 */ /* 0x001fe200078e000c */
[----:B------:R4:W5:Y:S03]  /*0c80*/  LDG.E R14, desc[UR8][R8.64] ;  /* 0x00000008080e7981 */ /* 0x000966000c1e1900 */
[----:B--2---:R-:W-:Y:S01]  /*0c90*/  IMAD.WIDE R10, R19, 0x4, R10 ;  /* 0x00000004130a7825 */ /* 0x004fe200078e020a */
[----:B------:R4:W5:Y:S04]  /*0ca0*/  LDG.E R6, desc[UR8][R12.64] ;  /* 0x000000080c067981 */ /* 0x000968000c1e1900 */
[----:B------:R4:W5:Y:S02]  /*0cb0*/  LDG.E R7, desc[UR8][R10.64] ;  /* 0x000000080a077981 */ /* 0x000964000c1e1900 */
.L_x_12:
[----:B01-34-:R-:W0:Y:S01]  /*0cc0*/  I2F.U32.RP R10, R5 ;  /* 0x00000005000a7306 */ /* 0x01be220000209000 */
[----:B------:R-:W1:Y:S01]  /*0cd0*/  S2UR UR5, SR_CgaCtaId ;  /* 0x00000000000579c3 */ /* 0x000e620000008800 */
[----:B------:R-:W-:Y:S01]  /*0ce0*/  UMOV UR4, 0x400 ;  /* 0x0000040000047882 */ /* 0x000fe20000000000 */
[C---:B------:R-:W-:Y:S02]  /*0cf0*/  ISETP.NE.U32.AND P1, PT, R5.reuse, RZ, PT ;  /* 0x000000ff0500720c */ /* 0x040fe40003f25070 */
[----:B------:R-:W-:-:S04]  /*0d00*/  ISETP.GE.U32.AND P2, PT, R5, 0x2, PT ;  /* 0x000000020500780c */ /* 0x000fc80003f46070 */
[----:B------:R-:W2:Y:S01]  /*0d10*/  S2UR UR6, SR_CgaCtaId ;  /* 0x00000000000679c3 */ /* 0x000ea20000008800 */
[----:B0-----:R-:W0:Y:S01]  /*0d20*/  MUFU.RCP R10, R10 ;  /* 0x0000000a000a7308 */ /* 0x001e220000001000 */
[----:B-1----:R-:W-:Y:S01]  /*0d30*/  ULEA UR4, UR5, UR4, 0x18 ;  /* 0x0000000405047291 */ /* 0x002fe2000f8ec0ff */
[----:B0-----:R-:W-:-:S06]  /*0d40*/  IADD3 R8, PT, PT, R10, 0xffffffe, RZ ;  /* 0x0ffffffe0a087810 */ /* 0x001fcc0007ffe0ff */
[----:B------:R0:W1:Y:S02]  /*0d50*/  F2I.FTZ.U32.TRUNC.NTZ R9, R8 ;  /* 0x0000000800097305 */ /* 0x000064000021f000 */
[----:B0-----:R-:W-:Y:S02]  /*0d60*/  HFMA2 R8, -RZ, RZ, 0, 0 ;  /* 0x00000000ff087431 */ /* 0x001fe400000001ff */
[----:B-1----:R-:W-:-:S04]  /*0d70*/  IMAD.MOV R12, RZ, RZ, -R9 ;  /* 0x000000ffff0c7224 */ /* 0x002fc800078e0a09 */
[----:B------:R-:W-:-:S04]  /*0d80*/  IMAD R11, R12, R5, RZ ;  /* 0x000000050c0b7224 */ /* 0x000fc800078e02ff */
[----:B------:R-:W-:-:S04]  /*0d90*/  IMAD.HI.U32 R9, R9, R11, R8 ;  /* 0x0000000b09097227 */ /* 0x000fc800078e0008 */
[----:B-----5:R-:W-:Y:S01]  /*0da0*/  FMUL R11, R7, R6 ;  /* 0x00000006070b7220 */ /* 0x020fe20000400000 */
[----:B------:R-:W-:Y:S01]  /*0db0*/  LEA R8, R0, UR4, 0x2 ;  /* 0x0000000400087c11 */ /* 0x000fe2000f8e10ff */
[----:B------:R-:W-:Y:S02]  /*0dc0*/  UMOV UR4, 0x400 ;  /* 0x0000040000047882 */ /* 0x000fe40000000000 */
[----:B------:R-:W-:Y:S01]  /*0dd0*/  FMUL R11, R11, R14 ;  /* 0x0000000e0b0b7220 */ /* 0x000fe20000400000 */
[----:B------:R-:W-:Y:S01]  /*0de0*/  IMAD.HI.U32 R9, R9, R0, RZ ;  /* 0x0000000009097227 */ /* 0x000fe200078e00ff */
[----:B--2---:R-:W-:Y:S01]  /*0df0*/  ULEA UR4, UR6, UR4, 0x18 ;  /* 0x0000000406047291 */ /* 0x004fe2000f8ec0ff */
[----:B------:R-:W-:Y:S02]  /*0e00*/  LEA R10, R5, R8, 0x2 ;  /* 0x00000008050a7211 */ /* 0x000fe400078e10ff */
[----:B------:R-:W-:-:S04]  /*0e10*/  IMAD.MOV R9, RZ, RZ, -R9 ;  /* 0x000000ffff097224 */ /* 0x000fc800078e0a09 */
[----:B------:R-:W-:Y:S02]  /*0e20*/  IMAD R12, R5, R9, R0 ;  /* 0x00000009050c7224 */ /* 0x000fe400078e0200 */
[----:B------:R-:W-:-:S03]  /*0e30*/  FADD R9, R7, R6 ;  /* 0x0000000607097221 */ /* 0x000fc60000000000 */
[----:B------:R-:W-:Y:S01]  /*0e40*/  ISETP.GE.U32.AND P0, PT, R12, R5, PT ;  /* 0x000000050c00720c */ /* 0x000fe20003f06070 */
[----:B------:R-:W-:-:S05]  /*0e50*/  FADD R9, R9, R14 ;  /* 0x0000000e09097221 */ /* 0x000fca0000000000 */
[----:B------:R0:W-:Y:S04]  /*0e60*/  STS [R8], R9 ;  /* 0x0000000908007388 */ /* 0x0001e80000000800 */
[----:B------:R0:W-:Y:S03]  /*0e70*/  STS [R10], R11 ;  /* 0x0000000b0a007388 */ /* 0x0001e60000000800 */
[-C--:B------:R-:W-:Y:S01]  /*0e80*/  @P0 IADD3 R12, PT, PT, R12, -R5.reuse, RZ ;  /* 0x800000050c0c0210 */ /* 0x080fe20007ffe0ff */
[----:B------:R-:W-:Y:S03]  /*0e90*/  BAR.SYNC.DEFER_BLOCKING 0x0 ;  /* 0x0000000000007b1d */ /* 0x000fe60000010000 */
[----:B------:R-:W-:-:S13]  /*0ea0*/  ISETP.GE.U32.AND P0, PT, R12, R5, PT ;  /* 0x000000050c00720c */ /* 0x000fda0003f06070 */
[----:B------:R-:W-:Y:S01]  /*0eb0*/  @P0 IMAD.IADD R12, R12, 0x1, -R5 ;  /* 0x000000010c0c0824 */ /* 0x000fe200078e0a05 */
[----:B------:R-:W-:-:S04]  /*0ec0*/  @!P1 LOP3.LUT R12, RZ, R5, RZ, 0x33, !PT ;  /* 0x00000005ff0c9212 */ /* 0x000fc800078e33ff */
[----:B------:R-:W-:Y:S01]  /*0ed0*/  LEA R12, R12, UR4, 0x2 ;  /* 0x000000040c0c7c11 */ /* 0x000fe2000f8e10ff */
[----:B0-----:R-:W-:Y:S06]  /*0ee0*/  @!P2 BRA `(.L_x_13) ;  /* 0x000000000034a947 */ /* 0x001fec0003800000 */
[----:B------:R-:W-:-:S07]  /*0ef0*/  IMAD.MOV.U32 R9, RZ, RZ, 0x1 ;  /* 0x00000001ff097424 */ /* 0x000fce00078e00ff */
.L_x_14:
[----:B------:R-:W-:-:S05]  /*0f00*/  SHF.L.U32 R14, R9, 0x1, RZ ;  /* 0x00000001090e7819 */ /* 0x000fca00000006ff */
[----:B------:R-:W-:-:S05]  /*0f10*/  VIADD R11, R14, 0xffffffff ;  /* 0xffffffff0e0b7836 */ /* 0x000fca0000000000 */
[----:B------:R-:W-:-:S13]  /*0f20*/  LOP3.LUT P0, RZ, R11, R0, RZ, 0xc0, !PT ;  /* 0x000000000bff7212 */ /* 0x000fda000780c0ff */
[----:B------:R-:W-:Y:S02]  /*0f30*/  @!P0 LEA R10, R9, R8, 0x2 ;  /* 0x00000008090a8211 */ /* 0x000fe400078e10ff */
[----:B------:R-:W-:Y:S04]  /*0f40*/  @!P0 LDS R9, [R8] ;  /* 0x0000000008098984 */ /* 0x000fe80000000800 */
[----:B------:R-:W0:Y:S02]  /*0f50*/  @!P0 LDS R10, [R10] ;  /* 0x000000000a0a8984 */ /* 0x000e240000000800 */
[----:B0-----:R-:W-:Y:S01]  /*0f60*/  @!P0 FADD R11, R10, R9 ;  /* 0x000000090a0b8221 */ /* 0x001fe20000000000 */
[----:B------:R-:W-:-:S04]  /*0f70*/  IMAD.MOV.U32 R9, RZ, RZ, R14 ;  /* 0x000000ffff097224 */ /* 0x000fc800078e000e */
[----:B------:R0:W-:Y:S01]  /*0f80*/  @!P0 STS [R8], R11 ;  /* 0x0000000b08008388 */ /* 0x0001e20000000800 */
[----:B------:R-:W-:Y:S01]  /*0f90*/  BAR.SYNC.DEFER_BLOCKING 0x0 ;  /* 0x0000000000007b1d */ /* 0x000fe20000010000 */
[----:B------:R-:W-:-:S13]  /*0fa0*/  ISETP.GE.U32.AND P0, PT, R14, R5, PT ;  /* 0x000000050e00720c */ /* 0x000fda0003f06070 */
[----:B0-----:R-:W-:Y:S05]  /*0fb0*/  @!P0 BRA `(.L_x_14) ;  /* 0xfffffffc00d08947 */ /* 0x001fea000383ffff */
.L_x_13:
[----:B------:R-:W0:Y:S01]  /*0fc0*/  LDS R12, [R12] ;  /* 0x000000000c0c7984 */ /* 0x000e220000000800 */
[----:B------:R-:W1:Y:S03]  /*0fd0*/  LDC.64 R8, c[0x0][0x398] ;  /* 0x0000e600ff087b82 */ /* 0x000e660000000a00 */
[----:B------:R-:W2:Y:S01]  /*0fe0*/  LDS R5, [UR4] ;  /* 0x00000004ff057984 */ /* 0x000ea20008000800 */
[----:B-1----:R-:W-:-:S04]  /*0ff0*/  IMAD.WIDE R8, R4, 0x4, R8 ;  /* 0x0000000404087825 */ /* 0x002fc800078e0208 */
[----:B0-----:R-:W-:-:S04]  /*1000*/  FMUL R0, R12, R7 ;  /* 0x000000070c007220 */ /* 0x001fc80000400000 */
[----:B--2---:R-:W-:-:S05]  /*1010*/  FFMA R5, R5, R6, R0 ;  /* 0x0000000605057223 */ /* 0x004fca0000000000 */
[----:B------:R0:W-:Y:S01]  /*1020*/  STG.E desc[UR8][R8.64], R5 ;  /* 0x0000000508007986 */ /* 0x0001e2000c101908 */
[----:B------:R-:W-:Y:S01]  /*1030*/  CS2R R6, SR_CLOCKLO ;  /* 0x0000000000067805 */ /* 0x000fe20000015000 */
[----:B0-----:R-:W0:Y:S05]  /*1040*/  LDC.64 R8, c[0x0][0x3a0] ;  /* 0x0000e800ff087b82 */ /* 0x001e2a0000000a00 */
[----:B------:R-:W-:-:S04]  /*1050*/  IADD3 R2, P0, PT, -R2, R6, RZ ;  /* 0x0000000602027210 */ /* 0x000fc80007f1e1ff */
[----:B------:R-:W-:Y:S01]  /*1060*/  IADD3.X R3, PT, PT, ~R3, R7, RZ, P0, !PT ;  /* 0x0000000703037210 */ /* 0x000fe200007fe5ff */
[----:B0-----:R-:W-:-:S05]  /*1070*/  IMAD.WIDE R4, R4, 0x8, R8 ;  /* 0x0000000804047825 */ /* 0x001fca00078e0208 */
[----:B------:R-:W-:Y:S01]  /*1080*/  STG.E.64 desc[UR8][R4.64], R2 ;  /* 0x0000000204007986 */ /* 0x000fe2000c101b08 */
[----:B------:R-:W-:Y:S05]  /*1090*/  EXIT ;  /* 0x000000000000794d */ /* 0x000fea0003800000 */
.L_x_15:
        /* <DEDUP_REMOVED lines=14> */
.L_x_67:


//--------------------- .text._Z24compute_intensive_kernelPKfPfPmii --------------------------
	.section	.text._Z24compute_intensive_kernelPKfPfPmii,"ax",@progbits
	.align	128
        .global         _Z24compute_intensive_kernelPKfPfPmii
        .type           _Z24compute_intensive_kernelPKfPfPmii,@function
        .size           _Z24compute_intensive_kernelPKfPfPmii,(.L_x_65 - _Z24compute_intensive_kernelPKfPfPmii)
        .other          _Z24compute_intensive_kernelPKfPfPmii,@"STO_CUDA_ENTRY STV_DEFAULT"
_Z24compute_intensive_kernelPKfPfPmii:
.text._Z24compute_intensive_kernelPKfPfPmii:
[----:B------:R-:W-:Y:S01]  /*0000*/  LDC R1, c[0x0][0x37c] ;  /* 0x0000df00ff017b82 */ /* 0x000fe20000000800 */
[----:B------:R-:W0:Y:S07]  /*0010*/  S2R R3, SR_TID.X ;  /* 0x0000000000037919 */ /* 0x000e2e0000002100 */
[----:B------:R-:W0:Y:S01]  /*0020*/  S2UR UR4, SR_CTAID.X ;  /* 0x00000000000479c3 */ /* 0x000e220000002500 */
[----:B------:R-:W1:Y:S07]  /*0030*/  LDCU UR5, c[0x0][0x398] ;  /* 0x00007300ff0577ac */ /* 0x000e6e0008000800 */
[----:B------:R-:W0:Y:S02]  /*0040*/  LDC R0, c[0x0][0x360] ;  /* 0x0000d800ff007b82 */ /* 0x000e240000000800 */
[----:B0-----:R-:W-:-:S05]  /*0050*/  IMAD R0, R0, UR4, R3 ;  /* 0x0000000400007c24 */ /* 0x001fca000f8e0203 */
[----:B-1----:R-:W-:-:S13]  /*0060*/  ISETP.GE.AND P0, PT, R0, UR5, PT ;  /* 0x0000000500007c0c */ /* 0x002fda000bf06270 */
[----:B------:R-:W-:Y:S05]  /*0070*/  @P0 EXIT ;  /* 0x000000000000094d */ /* 0x000fea0003800000 */
[----:B------:R-:W0:Y:S01]  /*0080*/  LDCU.64 UR6, c[0x0][0x358] ;  /* 0x00006b00ff0677ac */ /* 0x000e220008000a00 */
[----:B------:R-:W-:Y:S01]  /*0090*/  CS2R R18, SR_CLOCKLO ;  /* 0x0000000000127805 */ /* 0x000fe20000015000 */
[----:B------:R-:W1:Y:S01]  /*00a0*/  LDCU UR4, c[0x0][0x39c] ;  /* 0x00007380ff0477ac */ /* 0x000e620008000800 */
[----:B------:R-:W-:Y:S01]  /*00b0*/  IMAD.MOV.U32 R2, RZ, RZ, RZ ;  /* 0x000000ffff027224 */ /* 0x000fe200078e00ff */
[----:B-1----:R-:W-:-:S09]  /*00c0*/  UISETP.GE.AND UP0, UPT, UR4, 0x1, UPT ;  /* 0x000000010400788c */ /* 0x002fd2000bf06270 */
[----:B0-----:R-:W-:Y:S05]  /*00d0*/  BRA.U !UP0, `(.L_x_16) ;  /* 0x0000002508a47547 */ /* 0x001fea000b800000 */
[----:B------:R-:W0:Y:S02]  /*00e0*/  LDC.64 R2, c[0x0][0x380] ;  /* 0x0000e000ff027b82 */ /* 0x000e240000000a00 */
[----:B0-----:R-:W-:-:S06]  /*00f0*/  IMAD.WIDE R2, R0, 0x4, R2 ;  /* 0x0000000400027825 */ /* 0x001fcc00078e0202 */
[----:B------:R-:W2:Y:S01]  /*0100*/  LDG.E R3, desc[UR6][R2.64] ;  /* 0x0000000602037981 */ /* 0x000ea2000c1e1900 */
[----:B------:R-:W-:Y:S02]  /*0110*/  IMAD.MOV.U32 R10, RZ, RZ, 0x3a2c32e4 ;  /* 0x3a2c32e4ff0a7424 */ /* 0x000fe400078e00ff */
[----:B------:R-:W-:Y:S02]  /*0120*/  HFMA2 R17, -RZ, RZ, 3.7421875, 0 ;  /* 0x437c0000ff117431 */ /* 0x000fe400000001ff */
[C---:B--2---:R-:W-:Y:S01]  /*0130*/  FMUL R4, |R3|.reuse, 16777216 ;  /* 0x4b80000003047820 */ /* 0x044fe20000400200 */
[C---:B------:R-:W-:Y:S01]  /*0140*/  FSETP.GEU.AND P0, PT, |R3|.reuse, 1.175494350822287508e-38, PT ;  /* 0x008000000300780b */ /* 0x040fe20003f0e200 */
[C---:B------:R-:W-:Y:S01]  /*0150*/  FMUL R12, R3.reuse, -0.0099999997764825820923 ;  /* 0xbc23d70a030c7820 */ /* 0x040fe20000400000 */
[----:B------:R-:W-:Y:S02]  /*0160*/  FSETP.NEU.AND P3, PT, R3, RZ, PT ;  /* 0x000000ff0300720b */ /* 0x000fe40003f6d000 */
[----:B------:R-:W-:-:S02]  /*0170*/  FSEL R4, R4, |R3|, !P0 ;  /* 0x4000000304047208 */ /* 0x000fc40004000000 */
[----:B------:R-:W-:-:S03]  /*0180*/  FSEL R2, RZ, -24, P0 ;  /* 0xc1c00000ff027808 */ /* 0x000fc60000000000 */
[----:B------:R-:W-:-:S05]  /*0190*/  VIADD R5, R4, 0xc0cafb0d ;  /* 0xc0cafb0d04057836 */ /* 0x000fca0000000000 */
[----:B------:R-:W-:-:S04]  /*01a0*/  LOP3.LUT R5, R5, 0xff800000, RZ, 0xc0, !PT ;  /* 0xff80000005057812 */ /* 0x000fc800078ec0ff */
[-C--:B------:R-:W-:Y:S02]  /*01b0*/  IADD3 R4, PT, PT, R4, -R5.reuse, RZ ;  /* 0x8000000504047210 */ /* 0x080fe40007ffe0ff */
[----:B------:R-:W-:-:S03]  /*01c0*/  I2FP.F32.S32 R5, R5 ;  /* 0x0000000500057245 */ /* 0x000fc60000201400 */
[C---:B------:R-:W-:Y:S01]  /*01d0*/  FADD R6, R4.reuse, 1 ;  /* 0x3f80000004067421 */ /* 0x040fe20000000000 */
[----:B------:R-:W-:Y:S01]  /*01e0*/  FADD R4, R4, -1 ;  /* 0xbf80000004047421 */ /* 0x000fe20000000000 */
[----:B------:R-:W-:-:S03]  /*01f0*/  FFMA R2, R5, 1.1920928955078125e-07, R2 ;  /* 0x3400000005027823 */ /* 0x000fc60000000002 */
[----:B------:R-:W-:Y:S01]  /*0200*/  FADD R7, R4, R4 ;  /* 0x0000000404077221 */ /* 0x000fe20000000000 */
[----:B------:R-:W0:Y:S03]  /*0210*/  MUFU.RCP R6, R6 ;  /* 0x0000000600067308 */ /* 0x000e260000001000 */
[----:B0-----:R-:W-:-:S04]  /*0220*/  FMUL R7, R6, R7 ;  /* 0x0000000706077220 */ /* 0x001fc80000400000 */
[----:B------:R-:W-:Y:S01]  /*0230*/  FADD R8, R4, -R7 ;  /* 0x8000000704087221 */ /* 0x000fe20000000000 */
[CC--:B------:R-:W-:Y:S01]  /*0240*/  FMUL R5, R7.reuse, R7.reuse ;  /* 0x0000000707057220 */ /* 0x0c0fe20000400000 */
[----:B------:R-:W-:Y:S02]  /*0250*/  FFMA R13, R7, 1.4426950216293334961, R2 ;  /* 0x3fb8aa3b070d7823 */ /* 0x000fe40000000002 */
[----:B------:R-:W-:Y:S01]  /*0260*/  FADD R9, R8, R8 ;  /* 0x0000000808097221 */ /* 0x000fe20000000000 */
[C---:B------:R-:W-:Y:S01]  /*0270*/  FFMA R8, R5.reuse, R10, 0.0032181653659790754318 ;  /* 0x3b52e7db05087423 */ /* 0x040fe2000000000a */
[----:B------:R-:W-:Y:S01]  /*0280*/  FADD R2, R2, -R13 ;  /* 0x8000000d02027221 */ /* 0x000fe20000000000 */
[----:B------:R-:W-:Y:S02]  /*0290*/  IMAD.MOV.U32 R10, RZ, RZ, 0x3e055027 ;  /* 0x3e055027ff0a7424 */ /* 0x000fe400078e00ff */
[----:B------:R-:W-:Y:S01]  /*02a0*/  FFMA R9, R4, -R7, R9 ;  /* 0x8000000704097223 */ /* 0x000fe20000000009 */
[----:B------:R-:W-:Y:S01]  /*02b0*/  FFMA R8, R5, R8, 0.018033718690276145935 ;  /* 0x3c93bb7305087423 */ /* 0x000fe20000000008 */
[----:B------:R-:W-:-:S02]  /*02c0*/  FFMA R2, R7, 1.4426950216293334961, R2 ;  /* 0x3fb8aa3b07027823 */ /* 0x000fc40000000002 */
[----:B------:R-:W-:Y:S01]  /*02d0*/  FMUL R9, R6, R9 ;  /* 0x0000000906097220 */ /* 0x000fe20000400000 */
[----:B------:R-:W-:-:S03]  /*02e0*/  FFMA R8, R5, R8, 0.12022458761930465698 ;  /* 0x3df6384f05087423 */ /* 0x000fc60000000008 */
[----:B------:R-:W-:Y:S01]  /*02f0*/  FFMA R2, R9, 1.4426950216293334961, R2 ;  /* 0x3fb8aa3b09027823 */ /* 0x000fe20000000002 */
[----:B------:R-:W-:Y:S01]  /*0300*/  FMUL R8, R5, R8 ;  /* 0x0000000805087220 */ /* 0x000fe20000400000 */
[----:B------:R-:W-:Y:S02]  /*0310*/  FADD R5, |R3|, 1 ;  /* 0x3f80000003057421 */ /* 0x000fe40000000200 */
[----:B------:R-:W-:Y:S01]  /*0320*/  FFMA R2, R7, 1.9251366722983220825e-08, R2 ;  /* 0x32a55e3407027823 */ /* 0x000fe20000000002 */
[----:B------:R-:W-:Y:S02]  /*0330*/  FMUL R4, R8, 3 ;  /* 0x4040000008047820 */ /* 0x000fe40000400000 */
[----:B------:R-:W-:Y:S02]  /*0340*/  ISETP.GT.U32.AND P1, PT, R5, 0x7f7fffff, PT ;  /* 0x7f7fffff0500780c */ /* 0x000fe40003f24070 */
[----:B------:R-:W-:Y:S01]  /*0350*/  FFMA R2, R9, R4, R2 ;  /* 0x0000000409027223 */ /* 0x000fe20000000002 */
[----:B------:R-:W-:Y:S01]  /*0360*/  FMUL R9, R3, 0.63661974668502807617 ;  /* 0x3f22f98303097820 */ /* 0x000fe20000400000 */
[----:B------:R-:W-:-:S02]  /*0370*/  FSETP.NEU.AND P4, PT, R5, RZ, PT ;  /* 0x000000ff0500720b */ /* 0x000fc40003f8d000 */
[----:B------:R-:W-:Y:S01]  /*0380*/  FFMA R8, R7, R8, R2 ;  /* 0x0000000807087223 */ /* 0x000fe20000000002 */
[----:B------:R-:W-:Y:S02]  /*0390*/  VIADD R2, R5, 0xc0d55555 ;  /* 0xc0d5555505027836 */ /* 0x000fe40000000000 */
[----:B------:R-:W-:Y:S01]  /*03a0*/  F2I.NTZ R9, R9 ;  /* 0x0000000900097305 */ /* 0x000fe20000203100 */
[----:B------:R-:W-:Y:S02]  /*03b0*/  FADD R15, R13, R8 ;  /* 0x000000080d0f7221 */ /* 0x000fe40000000000 */
[----:B------:R-:W-:Y:S02]  /*03c0*/  LOP3.LUT R2, R2, 0xff800000, RZ, 0xc0, !PT ;  /* 0xff80000002027812 */ /* 0x000fe400078ec0ff */
[----:B------:R-:W-:Y:S01]  /*03d0*/  FMUL R6, R15, 0.5 ;  /* 0x3f0000000f067820 */ /* 0x000fe20000400000 */
[----:B------:R-:W-:Y:S01]  /*03e0*/  FADD R13, -R13, R15 ;  /* 0x0000000f0d0d7221 */ /* 0x000fe20000000100 */
[----:B------:R-:W-:-:S02]  /*03f0*/  IADD3 R7, PT, PT, R5, -R2, RZ ;  /* 0x8000000205077210 */ /* 0x000fc40007ffe0ff */
[----:B------:R-:W0:Y:S01]  /*0400*/  FRND R11, R6 ;  /* 0x00000006000b7307 */ /* 0x000e220000201000 */
[----:B------:R-:W-:Y:S01]  /*0410*/  FADD R13, R8, -R13 ;  /* 0x8000000d080d7221 */ /* 0x000fe20000000000 */
[----:B------:R-:W-:Y:S01]  /*0420*/  FFMA R4, R15, 0.5, -R6 ;  /* 0x3f0000000f047823 */ /* 0x000fe20000000806 */
[----:B------:R-:W-:Y:S01]  /*0430*/  FADD R7, R7, -1 ;  /* 0xbf80000007077421 */ /* 0x000fe20000000000 */
[----:B------:R-:W-:Y:S01]  /*0440*/  IMAD.MOV.U32 R15, RZ, RZ, 0x3bbb989d ;  /* 0x3bbb989dff0f7424 */ /* 0x000fe200078e00ff */
[----:B------:R-:W-:Y:S01]  /*0450*/  I2FP.F32.S32 R2, R2 ;  /* 0x0000000200027245 */ /* 0x000fe20000201400 */
[----:B------:R-:W-:Y:S01]  /*0460*/  FFMA R4, R13, 0.5, R4 ;  /* 0x3f0000000d047823 */ /* 0x000fe20000000004 */
[----:B------:R-:W-:Y:S01]  /*0470*/  FFMA R8, R7, -R10, 0.14084610342979431152 ;  /* 0x3e1039f607087423 */ /* 0x000fe2000000080a */
[----:B------:R-:W-:-:S03]  /*0480*/  FSETP.GEU.AND P2, PT, R6, RZ, PT ;  /* 0x000000ff0600720b */ /* 0x000fc60003f4e000 */
[C---:B------:R-:W-:Y:S01]  /*0490*/  FFMA R10, R7.reuse, R8, -0.12148627638816833496 ;  /* 0xbdf8cdcc070a7423 */ /* 0x040fe20000000008 */
[----:B------:R-:W-:Y:S01]  /*04a0*/  FFMA.SAT R8, R12, R15, 0.5 ;  /* 0x3f0000000c087423 */ /* 0x000fe2000000200f */
[----:B------:R-:W-:Y:S02]  /*04b0*/  IMAD.MOV.U32 R15, RZ, RZ, 0x391fcb8e ;  /* 0x391fcb8eff0f7424 */ /* 0x000fe400078e00ff */
[----:B------:R-:W-:Y:S01]  /*04c0*/  FFMA R14, R7, R10, 0.13980610668659210205 ;  /* 0x3e0f2955070e7423 */ /* 0x000fe2000000000a */
[----:B0-----:R-:W-:Y:S01]  /*04d0*/  FADD R13, R6, -R11 ;  /* 0x8000000b060d7221 */ /* 0x001fe20000000000 */
[----:B------:R-:W-:Y:S01]  /*04e0*/  FFMA.RM R8, R8, R17, 12582913 ;  /* 0x4b40000108087423 */ /* 0x000fe20000004011 */
[----:B------:R-:W-:Y:S01]  /*04f0*/  FSETP.GT.AND P0, PT, R11, RZ, PT ;  /* 0x000000ff0b00720b */ /* 0x000fe20003f04000 */
[----:B------:R-:W-:Y:S01]  /*0500*/  FFMA R14, R7, R14, -0.16684235632419586182 ;  /* 0xbe2ad8b9070e7423 */ /* 0x000fe2000000000e */
[----:B------:R-:W-:Y:S01]  /*0510*/  FADD R10, R4, R13 ;  /* 0x0000000d040a7221 */ /* 0x000fe20000000000 */
[C---:B------:R-:W-:Y:S01]  /*0520*/  FADD R17, R8.reuse, -12583039 ;  /* 0xcb40007f08117421 */ /* 0x040fe20000000000 */
[----:B------:R-:W-:-:S02]  /*0530*/  IMAD.SHL.U32 R8, R8, 0x800000, RZ ;  /* 0x0080000008087824 */ /* 0x000fc400078e00ff */
[C---:B------:R-:W-:Y:S01]  /*0540*/  FFMA R14, R7.reuse, R14, 0.20012299716472625732 ;  /* 0x3e4ced0b070e7423 */ /* 0x040fe2000000000e */
[----:B------:R-:W-:Y:S01]  /*0550*/  FFMA R15, R10, R15, 0.0013391353422775864601 ;  /* 0x3aaf85ed0a0f7423 */ /* 0x000fe2000000000f */
[----:B------:R-:W-:Y:S01]  /*0560*/  FFMA R17, R12, 1.4426950216293334961, -R17 ;  /* 0x3fb8aa3b0c117823 */ /* 0x000fe20000000811 */
[----:B------:R-:W-:Y:S01]  /*0570*/  I2FP.F32.S32 R4, R9 ;  /* 0x0000000900047245 */ /* 0x000fe20000201400 */
[C---:B------:R-:W-:Y:S01]  /*0580*/  FFMA R14, R7.reuse, R14, -0.24999669194221496582 ;  /* 0xbe7fff22070e7423 */ /* 0x040fe2000000000e */
[----:B------:R-:W-:Y:S01]  /*0590*/  FFMA R15, R10, R15, 0.0096188392490148544312 ;  /* 0x3c1d98560a0f7423 */ /* 0x000fe2000000000f */
[----:B------:R-:W-:Y:S02]  /*05a0*/  FFMA R17, R12, 1.925963033500011079e-08, R17 ;  /* 0x32a570600c117823 */ /* 0x000fe40000000011 */
[C---:B------:R-:W-:Y:S01]  /*05b0*/  FFMA R14, R7.reuse, R14, 0.33333182334899902344 ;  /* 0x3eaaaa78070e7423 */ /* 0x040fe2000000000e */
[----:B------:R-:W-:Y:S01]  /*05c0*/  FFMA R15, R10, R15, 0.055503588169813156128 ;  /* 0x3d6357bb0a0f7423 */ /* 0x000fe2000000000f */
[----:B------:R0:W1:Y:S01]  /*05d0*/  F2I.NTZ R12, R6 ;  /* 0x00000006000c7305 */ /* 0x0000620000203100 */
[----:B------:R-:W-:Y:S01]  /*05e0*/  FFMA R13, R4, -1.5707962512969970703, R3 ;  /* 0xbfc90fda040d7823 */ /* 0x000fe20000000003 */
[----:B------:R-:W-:Y:S01]  /*05f0*/  FFMA R14, R7, R14, -0.5 ;  /* 0xbf000000070e7423 */ /* 0x000fe2000000000e */
[----:B------:R-:W-:-:S02]  /*0600*/  FFMA R15, R10, R15, 0.24022644758224487305 ;  /* 0x3e75fdec0a0f7423 */ /* 0x000fc4000000000f */
[----:B------:R-:W-:Y:S01]  /*0610*/  FFMA R13, R4, -7.5497894158615963534e-08, R13 ;  /* 0xb3a22168040d7823 */ /* 0x000fe2000000000d */
[C---:B------:R-:W-:Y:S01]  /*0620*/  FMUL R14, R7.reuse, R14 ;  /* 0x0000000e070e7220 */ /* 0x040fe20000400000 */
[----:B------:R-:W-:Y:S01]  /*0630*/  FFMA R15, R10, R15, 0.69314718246459960938 ;  /* 0x3f3172180a0f7423 */ /* 0x000fe2000000000f */
[----:B------:R-:W2:Y:S01]  /*0640*/  MUFU.EX2 R17, R17 ;  /* 0x0000001100117308 */ /* 0x000ea20000000800 */
[----:B------:R-:W-:Y:S01]  /*0650*/  FFMA R4, R4, -5.3903029534742383927e-15, R13 ;  /* 0xa7c234c504047823 */ /* 0x000fe2000000000d */
[----:B------:R-:W-:Y:S01]  /*0660*/  FFMA R11, R7, R14, R7 ;  /* 0x0000000e070b7223 */ /* 0x000fe20000000007 */
[----:B------:R-:W-:Y:S01]  /*0670*/  SEL R7, RZ, 0x83000000, P0 ;  /* 0x83000000ff077807 */ /* 0x000fe20000000000 */
[----:B------:R-:W-:Y:S01]  /*0680*/  FFMA R15, R10, R15, 1 ;  /* 0x3f8000000a0f7423 */ /* 0x000fe2000000000f */
[----:B------:R-:W-:Y:S01]  /*0690*/  FSETP.GT.AND P0, PT, |R6|, 152, PT ;  /* 0x431800000600780b */ /* 0x000fe20003f04200 */
[----:B------:R-:W-:Y:S01]  /*06a0*/  FFMA R10, R2, 1.1920928955078125e-07, RZ ;  /* 0x34000000020a7823 */ /* 0x000fe200000000ff */
[----:B------:R-:W-:Y:S01]  /*06b0*/  MOV R14, 0x7f800000 ;  /* 0x7f800000000e7802 */ /* 0x000fe20000000f00 */
[----:B------:R-:W-:Y:S01]  /*06c0*/  VIADD R2, R7, 0x7f000000 ;  /* 0x7f00000007027836 */ /* 0x000fe20000000000 */
[----:B0-----:R-:W-:Y:S01]  /*06d0*/  SHF.R.U32.HI R6, RZ, 0x17, R3 ;  /* 0x00000017ff067819 */ /* 0x001fe20000011603 */
[----:B-1----:R-:W-:-:S02]  /*06e0*/  IMAD R7, R12, 0x800000, -R7 ;  /* 0x008000000c077824 */ /* 0x002fc400078e0a07 */
[----:B------:R-:W-:Y:S01]  /*06f0*/  FFMA R10, R10, 0.69314718246459960938, R11 ;  /* 0x3f3172180a0a7823 */ /* 0x000fe2000000000b */
[----:B------:R-:W-:Y:S01]  /*0700*/  FMUL R2, R15, R2 ;  /* 0x000000020f027220 */ /* 0x000fe20000400000 */
[----:B------:R-:W-:Y:S01]  /*0710*/  @P1 FFMA R10, R5, R14, +INF ;  /* 0x7f800000050a1423 */ /* 0x000fe2000000000e */
[C---:B------:R-:W-:Y:S01]  /*0720*/  FSETP.GEU.AND P1, PT, R3.reuse, RZ, PT ;  /* 0x000000ff0300720b */ /* 0x040fe20003f2e000 */
[C---:B------:R-:W-:Y:S01]  /*0730*/  FADD R5, R3.reuse, R3 ;  /* 0x0000000303057221 */ /* 0x040fe20000000000 */
[----:B------:R-:W-:Y:S01]  /*0740*/  FMUL R2, R2, R7 ;  /* 0x0000000702027220 */ /* 0x000fe20000400000 */
[----:B--2---:R-:W-:Y:S01]  /*0750*/  FMUL R17, R8, R17 ;  /* 0x0000001108117220 */ /* 0x004fe20000400000 */
[----:B------:R-:W-:Y:S01]  /*0760*/  @P0 FSEL R2, RZ, +INF , !P2 ;  /* 0x7f800000ff020808 */ /* 0x000fe20005000000 */
[C---:B------:R-:W-:Y:S01]  /*0770*/  IMAD.SHL.U32 R11, R3.reuse, 0x100, RZ ;  /* 0x00000100030b7824 */ /* 0x040fe200078e00ff */
[----:B------:R-:W-:Y:S02]  /*0780*/  FSEL R10, R10, -INF , P4 ;  /* 0xff8000000a0a7808 */ /* 0x000fe40002000000 */
[----:B------:R-:W-:Y:S01]  /*0790*/  FSEL R7, R2, +QNAN , P1 ;  /* 0x7fffffff02077808 */ /* 0x000fe20000800000 */
[----:B------:R-:W-:Y:S01]  /*07a0*/  HFMA2 R2, -RZ, RZ, 0, 0 ;  /* 0x00000000ff027431 */ /* 0x000fe200000001ff */
[----:B------:R-:W-:-:S02]  /*07b0*/  FSETP.NAN.AND P1, PT, |R3|, |R3|, PT ;  /* 0x400000030300720b */ /* 0x000fc40003f28200 */
[----:B------:R-:W-:Y:S02]  /*07c0*/  FSETP.GE.AND P2, PT, |R3|, 105615, PT ;  /* 0x47ce47800300780b */ /* 0x000fe40003f46200 */
[----:B------:R-:W-:Y:S02]  /*07d0*/  LOP3.LUT R8, R6, 0xe0, RZ, 0xc0, !PT ;  /* 0x000000e006087812 */ /* 0x000fe400078ec0ff */
[----:B------:R-:W-:Y:S01]  /*07e0*/  LOP3.LUT R12, R5, 0x7fffffff, RZ, 0xc0, !PT ;  /* 0x7fffffff050c7812 */ /* 0x000fe200078ec0ff */
[----:B------:R-:W-:Y:S01]  /*07f0*/  FMUL R5, R10, R17 ;  /* 0x000000110a057220 */ /* 0x000fe20000400000 */
[C---:B------:R-:W-:Y:S02]  /*0800*/  FSETP.NEU.AND P0, PT, |R3|.reuse, +INF , PT ;  /* 0x7f8000000300780b */ /* 0x040fe40003f0d200 */
[----:B------:R-:W-:Y:S02]  /*0810*/  IADD3 R10, PT, PT, R8, -0x80, RZ ;  /* 0xffffff80080a7810 */ /* 0x000fe40007ffe0ff */
[----:B------:R-:W-:Y:S01]  /*0820*/  @P3 FSEL R12, R12, R7, !P0 ;  /* 0x000000070c0c3208 */ /* 0x000fe20004000000 */
[----:B------:R-:W-:Y:S01]  /*0830*/  @P1 FADD R12, R3, 0.5 ;  /* 0x3f000000030c1421 */ /* 0x000fe20000000000 */
[----:B------:R-:W-:Y:S01]  /*0840*/  LOP3.LUT R8, R11, 0x80000000, RZ, 0xfc, !PT ;  /* 0x800000000b087812 */ /* 0x000fe200078efcff */
[----:B------:R-:W-:Y:S01]  /*0850*/  IMAD.MOV.U32 R7, RZ, RZ, RZ ;  /* 0x000000ffff077224 */ /* 0x000fe200078e00ff */
[----:B------:R-:W-:Y:S01]  /*0860*/  SHF.R.U32.HI R11, RZ, 0x5, R10 ;  /* 0x00000005ff0b7819 */ /* 0x000fe2000001160a */
[----:B------:R-:W-:Y:S01]  /*0870*/  @P2 FMUL R4, RZ, R3 ;  /* 0x00000003ff042220 */ /* 0x000fe20000400000 */
[----:B------:R-:W-:-:S02]  /*0880*/  FSETP.NEU.AND P3, PT, R3, 1, PT ;  /* 0x3f8000000300780b */ /* 0x000fc40003f6d000 */
[----:B------:R-:W-:Y:S01]  /*0890*/  FSETP.LTU.OR P0, PT, |R3|, 105615, !P0 ;  /* 0x47ce47800300780b */ /* 0x000fe20004709600 */
[----:B------:R-:W-:Y:S01]  /*08a0*/  IMAD.U32 R11, R11, -0x4, RZ ;  /* 0xfffffffc0b0b7824 */ /* 0x000fe200078e00ff */
[----:B------:R-:W-:Y:S02]  /*08b0*/  LOP3.LUT R6, R6, 0x1f, RZ, 0xc0, !PT ;  /* 0x0000001f06067812 */ /* 0x000fe400078ec0ff */
[----:B------:R-:W-:Y:S02]  /*08c0*/  P2R R26, PR, RZ, 0x1 ;  /* 0x00000001ff1a7803 */ /* 0x000fe40000000000 */
[----:B------:R-:W-:Y:S02]  /*08d0*/  SEL R9, R9, RZ, !P2 ;  /* 0x000000ff09097207 */ /* 0x000fe40005000000 */
[----:B------:R-:W-:Y:S02]  /*08e0*/  IADD3 R10, PT, PT, -R6, 0x20, RZ ;  /* 0x00000020060a7810 */ /* 0x000fe40007ffe1ff */
[----:B------:R-:W-:-:S07]  /*08f0*/  FSEL R12, R12, 1, P3 ;  /* 0x3f8000000c0c7808 */ /* 0x000fce0001800000 */
.L_x_46:
[----:B------:R-:W-:Y:S01]  /*0900*/  I2FP.F32.U32 R20, R7 ;  /* 0x0000000700147245 */ /* 0x000fe20000201000 */
[----:B------:R-:W-:Y:S01]  /*0910*/  FMUL R13, R3, R3 ;  /* 0x00000003030d7220 */ /* 0x000fe20000400000 */
[----:B------:R-:W-:Y:S01]  /*0920*/  UMOV UR4, URZ ;  /* 0x000000ff00047c82 */ /* 0x000fe20008000000 */
[----:B------:R-:W-:Y:S02]  /*0930*/  BSSY.RECONVERGENT B0, `(.L_x_17) ;  /* 0x0000011000007945 */ /* 0x000fe40003800200 */
[----:B------:R-:W-:Y:S01]  /*0940*/  FADD R28, R13, R20 ;  /* 0x000000140d1c7221 */ /* 0x000fe20000000000 */
[----:B------:R-:W-:-:S03]  /*0950*/  IMAD.HI.U32 R13, R7, -0x55555555, RZ ;  /* 0xaaaaaaab070d7827 */ /* 0x000fc600078e00ff */
[----:B------:R0:W1:Y:S01]  /*0960*/  MUFU.RSQ R21, R28 ;  /* 0x0000001c00157308 */ /* 0x0000620000001400 */
[----:B------:R-:W-:-:S05]  /*0970*/  VIADD R14, R28, 0xf3000000 ;  /* 0xf30000001c0e7836 */ /* 0x000fca0000000000 */
[----:B------:R-:W-:Y:S02]  /*0980*/  ISETP.GT.U32.AND P0, PT, R14, 0x727fffff, PT ;  /* 0x727fffff0e00780c */ /* 0x000fe40003f04070 */
[----:B------:R-:W-:Y:S01]  /*0990*/  SHF.R.U32.HI R14, RZ, 0x2, R13 ;  /* 0x00000002ff0e7819 */ /* 0x000fe2000001160d */
[----:B------:R-:W-:-:S04]  /*09a0*/  FMUL R13, R3, R20 ;  /* 0x00000014030d7220 */ /* 0x000fc80000400000 */
[----:B------:R-:W-:-:S06]  /*09b0*/  IMAD R14, R14, -0x6, R7 ;  /* 0xfffffffa0e0e7824 */ /* 0x000fcc00078e0207 */
[----:B01----:R-:W-:Y:S05]  /*09c0*/  @!P0 BRA `(.L_x_18) ;  /* 0x00000000000c8947 */ /* 0x003fea0003800000 */
[----:B------:R-:W-:-:S07]  /*09d0*/  MOV R30, 0x9f0 ;  /* 0x000009f0001e7802 */ /* 0x000fce0000000f00 */
[----:B------:R-:W-:Y:S05]  /*09e0*/  CALL.REL.NOINC `($__internal_0_$__cuda_sm20_sqrt_rn_f32_slowpath) ;  /* 0x0000001c00887944 */ /* 0x000fea0003c00000 */
[----:B------:R-:W-:Y:S05]  /*09f0*/  BRA `(.L_x_19) ;  /* 0x0000000000107947 */ /* 0x000fea0003800000 */
.L_x_18:
[----:B------:R-:W-:Y:S01]  /*0a00*/  FMUL.FTZ R15, R28, R21 ;  /* 0x000000151c0f7220 */ /* 0x000fe20000410000 */
[----:B------:R-:W-:-:S03]  /*0a10*/  FMUL.FTZ R21, R21, 0.5 ;  /* 0x3f00000015157820 */ /* 0x000fc60000410000 */
[----:B------:R-:W-:-:S04]  /*0a20*/  FFMA R20, -R15, R15, R28 ;  /* 0x0000000f0f147223 */ /* 0x000fc8000000011c */
[----:B------:R-:W-:-:S07]  /*0a30*/  FFMA R15, R20, R21, R15 ;  /* 0x00000015140f7223 */ /* 0x000fce000000000f */
.L_x_19:
[----:B------:R-:W-:Y:S05]  /*0a40*/  BSYNC.RECONVERGENT B0 ;  /* 0x0000000000007941 */ /* 0x000fea0003800200 */
.L_x_17:
[----:B------:R-:W-:-:S07]  /*0a50*/  FMUL R15, R12, R15 ;  /* 0x0000000f0c0f7220 */ /* 0x000fce0000400000 */
.L_x_45:
[----:B------:R-:W-:-:S13]  /*0a60*/  ISETP.GT.AND P0, PT, R14, 0x2, PT ;  /* 0x000000020e00780c */ /* 0x000fda0003f04270 */
[----:B------:R-:W-:Y:S05]  /*0a70*/  @P0 BRA `(.L_x_20) ;  /* 0x0000000c00bc0947 */ /* 0x000fea0003800000 */
[----:B------:R-:W-:-:S04]  /*0a80*/  VIMNMX.U32 R20, PT, PT, R14, 0x2, PT ;  /* 0x000000020e147848 */ /* 0x000fc80003fe0000 */
[----:B------:R-:W-:-:S04]  /*0a90*/  SHF.L.U32 R27, R20, 0x2, RZ ;  /* 0x00000002141b7819 */ /* 0x000fc800000006ff */
[----:B------:R-:W0:Y:S02]  /*0aa0*/  LDC R20, c[0x2][R27] ;  /* 0x008000001b147b82 */ /* 0x000e240000000800 */
[----:B0-----:R-:W-:-:S04]  /*0ab0*/  SHF.R.S32.HI R21, RZ, 0x1f, R20 ;  /* 0x0000001fff157819 */ /* 0x001fc80000011414 */
.L_x_57:
[----:B------:R-:W-:Y:S05]  /*0ac0*/  BRX R20 -0xad0                                                     (*"BRANCH_TARGETS .L_x_58,.L_x_59,.L_x_60"*) ;  /* 0xfffffff4144c7949 */ /* 0x000fea000383ffff */
.L_x_59:
[----:B------:R-:W-:Y:S01]  /*0ad0*/  IMAD.MOV.U32 R27, RZ, RZ, R5 ;  /* 0x000000ffff1b7224 */ /* 0x000fe200078e0005 */
[----:B------:R-:W-:Y:S06]  /*0ae0*/  BRA `(.L_x_21) ;  /* 0x0000001800e47947 */ /* 0x000fec0003800000 */
.L_x_58:
[----:B------:R-:W-:Y:S01]  /*0af0*/  I2FP.F32.U32 R20, UR4 ;  /* 0x0000000400147c45 */ /* 0x000fe20008201000 */
[----:B------:R-:W-:Y:S04]  /*0b00*/  BSSY.RECONVERGENT B0, `(.L_x_22) ;  /* 0x0000067000007945 */ /* 0x000fe80003800200 */
[----:B------:R-:W-:-:S04]  /*0b10*/  FADD R27, R13, R20 ;  /* 0x000000140d1b7221 */ /* 0x000fc80000000000 */
[C---:B------:R-:W-:Y:S01]  /*0b20*/  FMUL R30, R27.reuse, 0.63661974668502807617 ;  /* 0x3f22f9831b1e7820 */ /* 0x040fe20000400000 */
[----:B------:R-:W-:-:S05]  /*0b30*/  FSETP.GE.AND P0, PT, |R27|, 105615, PT ;  /* 0x47ce47801b00780b */ /* 0x000fca0003f06200 */
[----:B------:R-:W0:Y:S02]  /*0b40*/  F2I.NTZ R30, R30 ;  /* 0x0000001e001e7305 */ /* 0x000e240000203100 */
[----:B0-----:R-:W-:-:S05]  /*0b50*/  I2FP.F32.S32 R20, R30 ;  /* 0x0000001e00147245 */ /* 0x001fca0000201400 */
[----:B------:R-:W-:-:S04]  /*0b60*/  FFMA R21, R20, -1.5707962512969970703, R27 ;  /* 0xbfc90fda14157823 */ /* 0x000fc8000000001b */
[----:B------:R-:W-:-:S04]  /*0b70*/  FFMA R21, R20, -7.5497894158615963534e-08, R21 ;  /* 0xb3a2216814157823 */ /* 0x000fc80000000015 */
[----:B------:R-:W-:Y:S01]  /*0b80*/  FFMA R20, R20, -5.3903029534742383927e-15, R21 ;  /* 0xa7c234c514147823 */ /* 0x000fe20000000015 */
[----:B------:R-:W-:Y:S06]  /*0b90*/  @!P0 BRA `(.L_x_23) ;  /* 0x0000000400748947 */ /* 0x000fec0003800000 */
[----:B------:R-:W-:-:S13]  /*0ba0*/  FSETP.NEU.AND P0, PT, |R27|, +INF , PT ;  /* 0x7f8000001b00780b */ /* 0x000fda0003f0d200 */
[----:B------:R-:W-:Y:S01]  /*0bb0*/  @!P0 FMUL R20, RZ, R27 ;  /* 0x0000001bff148220 */ /* 0x000fe20000400000 */
[----:B------:R-:W-:Y:S01]  /*0bc0*/  @!P0 IMAD.MOV.U32 R30, RZ, RZ, RZ ;  /* 0x000000ffff1e8224 */ /* 0x000fe200078e00ff */
[----:B------:R-:W-:Y:S06]  /*0bd0*/  @!P0 BRA `(.L_x_23) ;  /* 0x0000000400648947 */ /* 0x000fec0003800000 */
[----:B------:R-:W-:Y:S01]  /*0be0*/  SHF.L.U32 R20, R27, 0x8, RZ ;  /* 0x000000081b147819 */ /* 0x000fe200000006ff */
[----:B------:R-:W-:Y:S01]  /*0bf0*/  IMAD.MOV.U32 R31, RZ, RZ, RZ ;  /* 0x000000ffff1f7224 */ /* 0x000fe200078e00ff */
[----:B------:R-:W-:Y:S01]  /*0c00*/  UMOV UR5, URZ ;  /* 0x000000ff00057c82 */ /* 0x000fe20008000000 */
[----:B------:R-:W-:Y:S01]  /*0c10*/  IMAD.MOV.U32 R33, RZ, RZ, RZ ;  /* 0x000000ffff217224 */ /* 0x000fe200078e00ff */
[----:B------:R-:W-:-:S07]  /*0c20*/  LOP3.LUT R35, R20, 0x80000000, RZ, 0xfc, !PT ;  /* 0x8000000014237812 */ /* 0x000fce00078efcff */
.L_x_24:
[----:B------:R-:W0:Y:S02]  /*0c30*/  LDC.64 R20, c[0x4][0x40] ;  /* 0x01001000ff147b82 */ /* 0x000e240000000a00 */
[----:B0-----:R-:W-:-:S05]  /*0c40*/  IMAD.WIDE.U32 R28, R33, 0x4, R20 ;  /* 0x00000004211c7825 */ /* 0x001fca00078e0014 */
[----:B------:R-:W2:Y:S01]  /*0c50*/  LDG.E.CONSTANT R20, desc[UR6][R28.64] ;  /* 0x000000061c147981 */ /* 0x000ea2000c1e9900 */
[C---:B------:R-:W-:Y:S01]  /*0c60*/  SHF.L.U32 R30, R33.reuse, 0x2, RZ ;  /* 0x00000002211e7819 */ /* 0x040fe200000006ff */
[----:B------:R-:W-:-:S03]  /*0c70*/  VIADD R33, R33, 0x1 ;  /* 0x0000000121217836 */ /* 0x000fc60000000000 */
[C---:B------:R-:W-:Y:S02]  /*0c80*/  ISETP.EQ.AND P5, PT, R30.reuse, RZ, PT ;  /* 0x000000ff1e00720c */ /* 0x040fe40003fa2270 */
[C---:B------:R-:W-:Y:S02]  /*0c90*/  ISETP.EQ.AND P4, PT, R30.reuse, 0x4, PT ;  /* 0x000000041e00780c */ /* 0x040fe40003f82270 */
[C---:B------:R-:W-:Y:S02]  /*0ca0*/  ISETP.EQ.AND P3, PT, R30.reuse, 0x8, PT ;  /* 0x000000081e00780c */ /* 0x040fe40003f62270 */
[C---:B------:R-:W-:Y:S02]  /*0cb0*/  ISETP.EQ.AND P2, PT, R30.reuse, 0xc, PT ;  /* 0x0000000c1e00780c */ /* 0x040fe40003f42270 */
[----:B------:R-:W-:Y:S01]  /*0cc0*/  ISETP.EQ.AND P1, PT, R30, 0x10, PT ;  /* 0x000000101e00780c */ /* 0x000fe20003f22270 */
[----:B--2---:R-:W-:-:S03]  /*0cd0*/  IMAD.WIDE.U32 R20, R20, R35, RZ ;  /* 0x0000002314147225 */ /* 0x004fc600078e00ff */
[----:B------:R-:W-:-:S04]  /*0ce0*/  IADD3 R20, P0, PT, R20, R31, RZ ;  /* 0x0000001f14147210 */ /* 0x000fc80007f1e0ff */
[----:B------:R-:W-:Y:S01]  /*0cf0*/  IADD3.X R31, PT, PT, R21, UR5, RZ, P0, !PT ;  /* 0x00000005151f7c10 */ /* 0x000fe200087fe4ff */
[--C-:B------:R-:W-:Y:S01]  /*0d00*/  @P5 IMAD.MOV.U32 R16, RZ, RZ, R20.reuse ;  /* 0x000000ffff105224 */ /* 0x100fe200078e0014 */
[----:B------:R-:W-:Y:S01]  /*0d10*/  ISETP.NE.AND P5, PT, R33, 0x6, PT ;  /* 0x000000062100780c */ /* 0x000fe20003fa5270 */
[--C-:B------:R-:W-:Y:S01]  /*0d20*/  @P3 IMAD.MOV.U32 R22, RZ, RZ, R20.reuse ;  /* 0x000000ffff163224 */ /* 0x100fe200078e0014 */
[----:B------:R-:W-:Y:S01]  /*0d30*/  ISETP.EQ.AND P0, PT, R30, 0x14, PT ;  /* 0x000000141e00780c */ /* 0x000fe20003f02270 */
[----:B------:R-:W-:Y:S01]  /*0d40*/  @P2 IMAD.MOV.U32 R23, RZ, RZ, R20 ;  /* 0x000000ffff172224 */ /* 0x000fe200078e0014 */
[-C--:B------:R-:W-:Y:S02]  /*0d50*/  @P4 MOV R17, R20.reuse ;  /* 0x0000001400114202 */ /* 0x080fe40000000f00 */
[----:B------:R-:W-:-:S09]  /*0d60*/  @P1 MOV R24, R20 ;  /* 0x0000001400181202 */ /* 0x000fd20000000f00 */
[----:B------:R-:W-:Y:S01]  /*0d70*/  @P0 IMAD.MOV.U32 R25, RZ, RZ, R20 ;  /* 0x000000ffff190224 */ /* 0x000fe200078e0014 */
[----:B------:R-:W-:Y:S06]  /*0d80*/  @P5 BRA `(.L_x_24) ;  /* 0xfffffffc00a85947 */ /* 0x000fec000383ffff */
[----:B------:R-:W-:Y:S01]  /*0d90*/  SHF.R.U32.HI R20, RZ, 0x17, R27 ;  /* 0x00000017ff147819 */ /* 0x000fe2000001161b */
[----:B------:R-:W-:Y:S03]  /*0da0*/  BSSY.RECONVERGENT B1, `(.L_x_25) ;  /* 0x0000028000017945 */ /* 0x000fe60003800200 */
[C---:B------:R-:W-:Y:S02]  /*0db0*/  LOP3.LUT R21, R20.reuse, 0xe0, RZ, 0xc0, !PT ;  /* 0x000000e014157812 */ /* 0x040fe400078ec0ff */
[----:B------:R-:W-:-:S03]  /*0dc0*/  LOP3.LUT P6, RZ, R20, 0x1f, RZ, 0xc0, !PT ;  /* 0x0000001f14ff7812 */ /* 0x000fc600078cc0ff */
[----:B------:R-:W-:-:S05]  /*0dd0*/  VIADD R21, R21, 0xffffff80 ;  /* 0xffffff8015157836 */ /* 0x000fca0000000000 */
[----:B------:R-:W-:-:S04]  /*0de0*/  SHF.R.U32.HI R21, RZ, 0x5, R21 ;  /* 0x00000005ff157819 */ /* 0x000fc80000011615 */
[----:B------:R-:W-:-:S04]  /*0df0*/  LEA R29, -R21, RZ, 0x2 ;  /* 0x000000ff151d7211 */ /* 0x000fc800078e11ff */
[C---:B------:R-:W-:Y:S02]  /*0e00*/  ISETP.EQ.AND P3, PT, R29.reuse, -0x18, PT ;  /* 0xffffffe81d00780c */ /* 0x040fe40003f62270 */
[C---:B------:R-:W-:Y:S02]  /*0e10*/  ISETP.EQ.AND P4, PT, R29.reuse, -0x14, PT ;  /* 0xffffffec1d00780c */ /* 0x040fe40003f82270 */
[C---:B------:R-:W-:Y:S02]  /*0e20*/  ISETP.EQ.AND P0, PT, R29.reuse, -0x10, PT ;  /* 0xfffffff01d00780c */ /* 0x040fe40003f02270 */
[C---:B------:R-:W-:Y:S02]  /*0e30*/  ISETP.EQ.AND P1, PT, R29.reuse, -0xc, PT ;  /* 0xfffffff41d00780c */ /* 0x040fe40003f22270 */
[C---:B------:R-:W-:Y:S02]  /*0e40*/  ISETP.EQ.AND P2, PT, R29.reuse, -0x8, PT ;  /* 0xfffffff81d00780c */ /* 0x040fe40003f42270 */
[----:B------:R-:W-:-:S03]  /*0e50*/  ISETP.EQ.AND P5, PT, R29, 0x4, PT ;  /* 0x000000041d00780c */ /* 0x000fc60003fa2270 */
[--C-:B------:R-:W-:Y:S01]  /*0e60*/  @P3 IMAD.MOV.U32 R27, RZ, RZ, R16.reuse ;  /* 0x000000ffff1b3224 */ /* 0x100fe200078e0010 */
[C---:B------:R-:W-:Y:S01]  /*0e70*/  ISETP.EQ.AND P3, PT, R29.reuse, -0x4, PT ;  /* 0xfffffffc1d00780c */ /* 0x040fe20003f62270 */
[----:B------:R-:W-:Y:S01]  /*0e80*/  @P4 IMAD.MOV.U32 R21, RZ, RZ, R16 ;  /* 0x000000ffff154224 */ /* 0x000fe200078e0010 */
[----:B------:R-:W-:Y:S01]  /*0e90*/  @P4 MOV R27, R17 ;  /* 0x00000011001b4202 */ /* 0x000fe20000000f00 */
[----:B------:R-:W-:Y:S01]  /*0ea0*/  @P0 IMAD.MOV.U32 R21, RZ, RZ, R17 ;  /* 0x000000ffff150224 */ /* 0x000fe200078e0011 */
[----:B------:R-:W-:Y:S01]  /*0eb0*/  ISETP.EQ.AND P4, PT, R29, RZ, PT ;  /* 0x000000ff1d00720c */ /* 0x000fe20003f82270 */
[----:B------:R-:W-:Y:S01]  /*0ec0*/  @P0 IMAD.MOV.U32 R27, RZ, RZ, R22 ;  /* 0x000000ffff1b0224 */ /* 0x000fe200078e0016 */
[----:B------:R-:W-:Y:S01]  /*0ed0*/  @P1 MOV R21, R22 ;  /* 0x0000001600151202 */ /* 0x000fe20000000f00 */
[--C-:B------:R-:W-:Y:S01]  /*0ee0*/  @P1 IMAD.MOV.U32 R27, RZ, RZ, R23.reuse ;  /* 0x000000ffff1b1224 */ /* 0x100fe200078e0017 */
[----:B------:R-:W-:Y:S01]  /*0ef0*/  @P2 MOV R27, R24 ;  /* 0x00000018001b2202 */ /* 0x000fe20000000f00 */
[----:B------:R-:W-:-:S04]  /*0f00*/  @P2 IMAD.MOV.U32 R21, RZ, RZ, R23 ;  /* 0x000000ffff152224 */ /* 0x000fc800078e0017 */
[----:B------:R-:W-:Y:S02]  /*0f10*/  @P3 IMAD.MOV.U32 R21, RZ, RZ, R24 ;  /* 0x000000ffff153224 */ /* 0x000fe400078e0018 */
[----:B------:R-:W-:Y:S02]  /*0f20*/  @P3 IMAD.MOV.U32 R27, RZ, RZ, R25 ;  /* 0x000000ffff1b3224 */ /* 0x000fe400078e0019 */
[----:B------:R-:W-:Y:S01]  /*0f30*/  @P4 MOV R21, R25 ;  /* 0x0000001900154202 */ /* 0x000fe20000000f00 */
[--C-:B------:R-:W-:Y:S02]  /*0f40*/  @P4 IMAD.MOV.U32 R27, RZ, RZ, R31.reuse ;  /* 0x000000ffff1b4224 */ /* 0x100fe400078e001f */
[----:B------:R-:W-:Y:S01]  /*0f50*/  @P5 IMAD.MOV.U32 R21, RZ, RZ, R31 ;  /* 0x000000ffff155224 */ /* 0x000fe200078e001f */
[----:B------:R-:W-:Y:S06]  /*0f60*/  @!P6 BRA `(.L_x_26) ;  /* 0x00000000002ce947 */ /* 0x000fec0003800000 */
[----:B------:R-:W-:Y:S01]  /*0f70*/  @P0 MOV R28, R16 ;  /* 0x00000010001c0202 */ /* 0x000fe20000000f00 */
[----:B------:R-:W-:Y:S01]  /*0f80*/  @P1 IMAD.MOV.U32 R28, RZ, RZ, R17 ;  /* 0x000000ffff1c1224 */ /* 0x000fe200078e0011 */
[----:B------:R-:W-:Y:S01]  /*0f90*/  ISETP.EQ.AND P0, PT, R29, 0x8, PT ;  /* 0x000000081d00780c */ /* 0x000fe20003f02270 */
[----:B------:R-:W-:Y:S01]  /*0fa0*/  @P2 IMAD.MOV.U32 R28, RZ, RZ, R22 ;  /* 0x000000ffff1c2224 */ /* 0x000fe200078e0016 */
[----:B------:R-:W-:Y:S01]  /*0fb0*/  @P3 MOV R28, R23 ;  /* 0x00000017001c3202 */ /* 0x000fe20000000f00 */
[----:B------:R-:W-:Y:S01]  /*0fc0*/  @P4 IMAD.MOV.U32 R28, RZ, RZ, R24 ;  /* 0x000000ffff1c4224 */ /* 0x000fe200078e0018 */
[----:B------:R-:W-:Y:S01]  /*0fd0*/  LOP3.LUT R20, R20, 0x1f, RZ, 0xc0, !PT ;  /* 0x0000001f14147812 */ /* 0x000fe200078ec0ff */
[----:B------:R-:W-:-:S03]  /*0fe0*/  @P5 IMAD.MOV.U32 R28, RZ, RZ, R25 ;  /* 0x000000ffff1c5224 */ /* 0x000fc600078e0019 */
[----:B------:R-:W-:-:S05]  /*0ff0*/  SHF.L.W.U32.HI R27, R21, R20, R27 ;  /* 0x00000014151b7219 */ /* 0x000fca0000010e1b */
[----:B------:R-:W-:-:S04]  /*1000*/  @P0 MOV R28, R31 ;  /* 0x0000001f001c0202 */ /* 0x000fc80000000f00 */
[----:B------:R-:W-:-:S07]  /*1010*/  SHF.L.W.U32.HI R21, R28, R20, R21 ;  /* 0x000000141c157219 */ /* 0x000fce0000010e15 */
.L_x_26:
[----:B------:R-:W-:Y:S05]  /*1020*/  BSYNC.RECONVERGENT B1 ;  /* 0x0000000000017941 */ /* 0x000fea0003800200 */
.L_x_25:
[C-C-:B------:R-:W-:Y:S01]  /*1030*/  SHF.L.W.U32.HI R30, R21.reuse, 0x2, R27.reuse ;  /* 0x00000002151e7819 */ /* 0x140fe20000010e1b */
[----:B------:R-:W-:Y:S01]  /*1040*/  IMAD.SHL.U32 R21, R21, 0x4, RZ ;  /* 0x0000000415157824 */ /* 0x000fe200078e00ff */
[----:B------:R-:W-:Y:S01]  /*1050*/  UMOV UR8, 0x54442d19 ;  /* 0x54442d1900087882 */ /* 0x000fe20000000000 */
[----:B------:R-:W-:Y:S01]  /*1060*/  UMOV UR9, 0x3bf921fb ;  /* 0x3bf921fb00097882 */ /* 0x000fe20000000000 */
[----:B------:R-:W-:Y:S02]  /*1070*/  SHF.R.S32.HI R28, RZ, 0x1f, R30 ;  /* 0x0000001fff1c7819 */ /* 0x000fe4000001141e */
[----:B------:R-:W-:Y:S02]  /*1080*/  I2FP.F32.U32 R32, UR4 ;  /* 0x0000000400207c45 */ /* 0x000fe40008201000 */
[C---:B------:R-:W-:Y:S02]  /*1090*/  LOP3.LUT R20, R28.reuse, R21, RZ, 0x3c, !PT ;  /* 0x000000151c147212 */ /* 0x040fe400078e3cff */
[----:B------:R-:W-:Y:S01]  /*10a0*/  LOP3.LUT R21, R28, R30, RZ, 0x3c, !PT ;  /* 0x0000001e1c157212 */ /* 0x000fe200078e3cff */
[----:B------:R-:W-:Y:S01]  /*10b0*/  FADD R31, R13, R32 ;  /* 0x000000200d1f7221 */ /* 0x000fe20000000000 */
[----:B------:R-:W-:-:S04]  /*10c0*/  SHF.R.U32.HI R27, RZ, 0x1e, R27 ;  /* 0x0000001eff1b7819 */ /* 0x000fc8000001161b */
[----:B------:R-:W0:Y:S01]  /*10d0*/  I2F.F64.S64 R20, R20 ;  /* 0x0000001400147312 */ /* 0x000e220000301c00 */
[----:B------:R-:W-:Y:S02]  /*10e0*/  ISETP.GE.AND P0, PT, R31, RZ, PT ;  /* 0x000000ff1f00720c */ /* 0x000fe40003f06270 */
[C---:B------:R-:W-:Y:S02]  /*10f0*/  LOP3.LUT R31, R30.reuse, R31, RZ, 0x3c, !PT ;  /* 0x0000001f1e1f7212 */ /* 0x040fe400078e3cff */
[----:B------:R-:W-:Y:S02]  /*1100*/  LEA.HI R30, R30, R27, RZ, 0x1 ;  /* 0x0000001b1e1e7211 */ /* 0x000fe400078f08ff */
[----:B------:R-:W-:Y:S01]  /*1110*/  ISETP.GE.AND P1, PT, R31, RZ, PT ;  /* 0x000000ff1f00720c */ /* 0x000fe20003f26270 */
[----:B0-----:R-:W-:Y:S02]  /*1120*/  DMUL R28, R20, UR8 ;  /* 0x00000008141c7c28 */ /* 0x001fe40008000000 */
[----:B------:R-:W-:-:S05]  /*1130*/  IMAD.MOV R20, RZ, RZ, -R30 ;  /* 0x000000ffff147224 */ /* 0x000fca00078e0a1e */
[----:B------:R-:W-:-:S03]  /*1140*/  @!P0 MOV R30, R20 ;  /* 0x00000014001e8202 */ /* 0x000fc60000000f00 */
[----:B------:R-:W0:Y:S02]  /*1150*/  F2F.F32.F64 R28, R28 ;  /* 0x0000001c001c7310 */ /* 0x000e240000301000 */
[----:B0-----:R-:W-:-:S07]  /*1160*/  FSEL R20, -R28, R28, !P1 ;  /* 0x0000001c1c147208 */ /* 0x001fce0004800100 */
.L_x_23:
[----:B------:R-:W-:Y:S05]  /*1170*/  BSYNC.RECONVERGENT B0 ;  /* 0x0000000000007941 */ /* 0x000fea0003800200 */
.L_x_22:
[----:B------:R-:W-:Y:S02]  /*1180*/  IMAD.MOV.U32 R28, RZ, RZ, 0x37cbac00 ;  /* 0x37cbac00ff1c7424 */ /* 0x000fe400078e00ff */
[----:B------:R-:W-:Y:S01]  /*1190*/  FMUL R21, R20, R20 ;  /* 0x0000001414157220 */ /* 0x000fe20000400000 */
[----:B------:R-:W-:Y:S01]  /*11a0*/  LOP3.LUT R29, R30, 0x1, RZ, 0xc0, !PT ;  /* 0x000000011e1d7812 */ /* 0x000fe200078ec0ff */
[----:B------:R-:W-:Y:S01]  /*11b0*/  IMAD.MOV.U32 R32, RZ, RZ, 0x3d2aaabb ;  /* 0x3d2aaabbff207424 */ /* 0x000fe200078e00ff */
[----:B------:R-:W-:Y:S01]  /*11c0*/  ISETP.NE.AND P2, PT, R26, RZ, PT ;  /* 0x000000ff1a00720c */ /* 0x000fe20003f45270 */
[----:B------:R-:W-:Y:S01]  /*11d0*/  FFMA R27, R21, R28, -0.0013887860113754868507 ;  /* 0xbab607ed151b7423 */ /* 0x000fe2000000001c */
[----:B------:R-:W-:Y:S01]  /*11e0*/  ISETP.NE.U32.AND P0, PT, R29, 0x1, PT ;  /* 0x000000011d00780c */ /* 0x000fe20003f05070 */
[----:B------:R-:W-:Y:S01]  /*11f0*/  BSSY.RECONVERGENT B0, `(.L_x_27) ;  /* 0x0000061000007945 */ /* 0x000fe20003800200 */
[----:B------:R-:W-:Y:S01]  /*1200*/  MOV R29, 0x3effffff ;  /* 0x3effffff001d7802 */ /* 0x000fe20000000f00 */
[----:B------:R-:W-:Y:S01]  /*1210*/  IMAD.MOV.U32 R31, RZ, RZ, R4 ;  /* 0x000000ffff1f7224 */ /* 0x000fe200078e0004 */
[----:B------:R-:W-:-:S02]  /*1220*/  FSEL R28, R27, -0.00019574658654164522886, !P0 ;  /* 0xb94d41531b1c7808 */ /* 0x000fc40004000000 */
[----:B------:R-:W-:Y:S02]  /*1230*/  FSEL R32, R32, 0.0083327032625675201416, !P0 ;  /* 0x3c0885e420207808 */ /* 0x000fe40004000000 */
[----:B------:R-:W-:Y:S01]  /*1240*/  LOP3.LUT P1, RZ, R30, 0x2, RZ, 0xc0, !PT ;  /* 0x000000021eff7812 */ /* 0x000fe2000782c0ff */
[----:B------:R-:W-:Y:S01]  /*1250*/  IMAD.MOV.U32 R30, RZ, RZ, R9 ;  /* 0x000000ffff1e7224 */ /* 0x000fe200078e0009 */
[----:B------:R-:W-:Y:S01]  /*1260*/  FSEL R20, R20, 1, P0 ;  /* 0x3f80000014147808 */ /* 0x000fe20000000000 */
[----:B------:R-:W-:Y:S01]  /*1270*/  FFMA R28, R21, R28, R32 ;  /* 0x0000001c151c7223 */ /* 0x000fe20000000020 */
[----:B------:R-:W-:-:S03]  /*1280*/  FSEL R29, -R29, -0.16666662693023681641, !P0 ;  /* 0xbe2aaaa81d1d7808 */ /* 0x000fc60004000100 */
[C---:B------:R-:W-:Y:S02]  /*1290*/  FFMA R27, R21.reuse, R20, RZ ;  /* 0x00000014151b7223 */ /* 0x040fe400000000ff */
[----:B------:R-:W-:-:S04]  /*12a0*/  FFMA R28, R21, R28, R29 ;  /* 0x0000001c151c7223 */ /* 0x000fc8000000001d */
[----:B------:R-:W-:-:S04]  /*12b0*/  FFMA R27, R27, R28, R20 ;  /* 0x0000001c1b1b7223 */ /* 0x000fc80000000014 */
[----:B------:R-:W-:Y:S01]  /*12c0*/  @P1 FADD R27, RZ, -R27 ;  /* 0x8000001bff1b1221 */ /* 0x000fe20000000000 */
[----:B------:R-:W-:Y:S06]  /*12d0*/  @P2 BRA `(.L_x_28) ;  /* 0x0000000400482947 */ /* 0x000fec0003800000 */
[----:B------:R-:W-:Y:S02]  /*12e0*/  HFMA2 R31, -RZ, RZ, 0, 0 ;  /* 0x00000000ff1f7431 */ /* 0x000fe400000001ff */
[----:B------:R-:W-:Y:S01]  /*12f0*/  IMAD.MOV.U32 R33, RZ, RZ, RZ ;  /* 0x000000ffff217224 */ /* 0x000fe200078e00ff */
[----:B------:R-:W-:-:S06]  /*1300*/  UMOV UR5, URZ ;  /* 0x000000ff00057c82 */ /* 0x000fcc0008000000 */
.L_x_29:
[----:B------:R-:W0:Y:S02]  /*1310*/  LDC.64 R20, c[0x4][0x40] ;  /* 0x01001000ff147b82 */ /* 0x000e240000000a00 */
[----:B0-----:R-:W-:-:S05]  /*1320*/  IMAD.WIDE.U32 R28, R33, 0x4, R20 ;  /* 0x00000004211c7825 */ /* 0x001fca00078e0014 */
[----:B------:R-:W2:Y:S01]  /*1330*/  LDG.E.CONSTANT R21, desc[UR6][R28.64] ;  /* 0x000000061c157981 */ /* 0x000ea2000c1e9900 */
[C---:B------:R-:W-:Y:S01]  /*1340*/  IMAD.SHL.U32 R30, R33.reuse, 0x4, RZ ;  /* 0x00000004211e7824 */ /* 0x040fe200078e00ff */
[----:B------:R-:W-:-:S04]  /*1350*/  IADD3 R33, PT, PT, R33, 0x1, RZ ;  /* 0x0000000121217810 */ /* 0x000fc80007ffe0ff */
        /* <DEDUP_REMOVED lines=12> */
[--C-:B------:R-:W-:Y:S01]  /*1420*/  @P2 IMAD.MOV.U32 R23, RZ, RZ, R20.reuse ;  /* 0x000000ffff172224 */ /* 0x100fe200078e0014 */
[----:B------:R-:W-:Y:S01]  /*1430*/  @P3 MOV R22, R20 ;  /* 0x0000001400163202 */ /* 0x000fe20000000f00 */
[----:B------:R-:W-:-:S10]  /*1440*/  @P1 IMAD.MOV.U32 R24, RZ, RZ, R20 ;  /* 0x000000ffff181224 */ /* 0x000fd400078e0014 */
[----:B------:R-:W-:Y:S01]  /*1450*/  @P0 MOV R25, R20 ;  /* 0x0000001400190202 */ /* 0x000fe20000000f00 */
[----:B------:R-:W-:Y:S06]  /*1460*/  @P5 BRA `(.L_x_29) ;  /* 0xfffffffc00a85947 */ /* 0x000fec000383ffff */
[C---:B------:R-:W-:Y:S01]  /*1470*/  ISETP.EQ.AND P3, PT, R11.reuse, -0x18, PT ;  /* 0xffffffe80b00780c */ /* 0x040fe20003f62270 */
[----:B------:R-:W-:Y:S01]  /*1480*/  BSSY.RECONVERGENT B1, `(.L_x_30) ;  /* 0x0000026000017945 */ /* 0x000fe20003800200 */
[C---:B------:R-:W-:Y:S02]  /*1490*/  ISETP.EQ.AND P4, PT, R11.reuse, -0x14, PT ;  /* 0xffffffec0b00780c */ /* 0x040fe40003f82270 */
[C---:B------:R-:W-:Y:S02]  /*14a0*/  ISETP.EQ.AND P0, PT, R11.reuse, -0x10, PT ;  /* 0xfffffff00b00780c */ /* 0x040fe40003f02270 */
[C---:B------:R-:W-:Y:S02]  /*14b0*/  ISETP.EQ.AND P1, PT, R11.reuse, -0xc, PT ;  /* 0xfffffff40b00780c */ /* 0x040fe40003f22270 */
[----:B------:R-:W-:Y:S02]  /*14c0*/  ISETP.EQ.AND P2, PT, R11, -0x8, PT ;  /* 0xfffffff80b00780c */ /* 0x000fe40003f42270 */
[----:B------:R-:W-:-:S02]  /*14d0*/  ISETP.NE.AND P6, PT, R6, RZ, PT ;  /* 0x000000ff0600720c */ /* 0x000fc40003fc5270 */
[C---:B------:R-:W-:Y:S01]  /*14e0*/  ISETP.EQ.AND P5, PT, R11.reuse, 0x4, PT ;  /* 0x000000040b00780c */ /* 0x040fe20003fa2270 */
        /* <DEDUP_REMOVED lines=23> */
[-C--:B------:R-:W-:Y:S01]  /*1660*/  SHF.L.U32 R21, R20, R6.reuse, RZ ;  /* 0x0000000614157219 */ /* 0x080fe200000006ff */
[----:B------:R-:W-:Y:S01]  /*1670*/  @P5 IMAD.MOV.U32 R29, RZ, RZ, R25 ;  /* 0x000000ffff1d5224 */ /* 0x000fe200078e0019 */
[----:B------:R-:W-:Y:S02]  /*1680*/  SHF.L.U32 R33, R33, R6, RZ ;  /* 0x0000000621217219 */ /* 0x000fe400000006ff */
[----:B------:R-:W-:-:S05]  /*1690*/  SHF.R.U32.HI R20, RZ, R10, R20 ;  /* 0x0000000aff147219 */ /* 0x000fca0000011614 */
[----:B------:R-:W-:Y:S01]  /*16a0*/  @P0 MOV R29, R31 ;  /* 0x0000001f001d0202 */ /* 0x000fe20000000f00 */
[----:B------:R-:W-:-:S03]  /*16b0*/  IMAD.IADD R33, R33, 0x1, R20 ;  /* 0x0000000121217824 */ /* 0x000fc600078e0214 */
[----:B------:R-:W-:-:S05]  /*16c0*/  SHF.R.U32.HI R28, RZ, R10, R29 ;  /* 0x0000000aff1c7219 */ /* 0x000fca000001161d */
[----:B------:R-:W-:-:S07]  /*16d0*/  IMAD.IADD R20, R21, 0x1, R28 ;  /* 0x0000000115147824 */ /* 0x000fce00078e021c */
.L_x_31:
[----:B------:R-:W-:Y:S05]  /*16e0*/  BSYNC.RECONVERGENT B1 ;  /* 0x0000000000017941 */ /* 0x000fea0003800200 */
.L_x_30:
[C---:B------:R-:W-:Y:S01]  /*16f0*/  SHF.L.W.U32.HI R30, R20.reuse, 0x2, R33 ;  /* 0x00000002141e7819 */ /* 0x040fe20000010e21 */
[----:B------:R-:W-:Y:S01]  /*1700*/  UMOV UR8, 0x54442d19 ;  /* 0x54442d1900087882 */ /* 0x000fe20000000000 */
[----:B------:R-:W-:Y:S01]  /*1710*/  SHF.L.U32 R20, R20, 0x2, RZ ;  /* 0x0000000214147819 */ /* 0x000fe200000006ff */
[----:B------:R-:W-:Y:S01]  /*1720*/  UMOV UR9, 0x3bf921fb ;  /* 0x3bf921fb00097882 */ /* 0x000fe20000000000 */
[----:B------:R-:W-:Y:S02]  /*1730*/  SHF.R.S32.HI R21, RZ, 0x1f, R30 ;  /* 0x0000001fff157819 */ /* 0x000fe4000001141e */
[----:B------:R-:W-:Y:S02]  /*1740*/  ISETP.GE.AND P0, PT, R3, RZ, PT ;  /* 0x000000ff0300720c */ /* 0x000fe40003f06270 */
[C---:B------:R-:W-:Y:S02]  /*1750*/  LOP3.LUT R20, R21.reuse, R20, RZ, 0x3c, !PT ;  /* 0x0000001415147212 */ /* 0x040fe400078e3cff */
[----:B------:R-:W-:-:S02]  /*1760*/  LOP3.LUT R21, R21, R30, RZ, 0x3c, !PT ;  /* 0x0000001e15157212 */ /* 0x000fc400078e3cff */
[----:B------:R-:W-:Y:S02]  /*1770*/  SHF.R.U32.HI R33, RZ, 0x1e, R33 ;  /* 0x0000001eff217819 */ /* 0x000fe40000011621 */
[C---:B------:R-:W-:Y:S02]  /*1780*/  LOP3.LUT R31, R30.reuse, R3, RZ, 0x3c, !PT ;  /* 0x000000031e1f7212 */ /* 0x040fe400078e3cff */
[----:B------:R-:W0:Y:S01]  /*1790*/  I2F.F64.S64 R20, R20 ;  /* 0x0000001400147312 */ /* 0x000e220000301c00 */
[----:B------:R-:W-:Y:S02]  /*17a0*/  LEA.HI R30, R30, R33, RZ, 0x1 ;  /* 0x000000211e1e7211 */ /* 0x000fe400078f08ff */
[----:B------:R-:W-:-:S03]  /*17b0*/  ISETP.GE.AND P1, PT, R31, RZ, PT ;  /* 0x000000ff1f00720c */ /* 0x000fc60003f26270 */
[----:B------:R-:W-:Y:S01]  /*17c0*/  @!P0 IMAD.MOV R30, RZ, RZ, -R30 ;  /* 0x000000ffff1e8224 */ /* 0x000fe200078e0a1e */
[----:B0-----:R-:W-:-:S10]  /*17d0*/  DMUL R28, R20, UR8 ;  /* 0x00000008141c7c28 */ /* 0x001fd40008000000 */
[----:B------:R-:W0:Y:S02]  /*17e0*/  F2F.F32.F64 R28, R28 ;  /* 0x0000001c001c7310 */ /* 0x000e240000301000 */
[----:B0-----:R-:W-:-:S07]  /*17f0*/  FSEL R31, -R28, R28, !P1 ;  /* 0x0000001c1c1f7208 */ /* 0x001fce0004800100 */
.L_x_28:
[----:B------:R-:W-:Y:S05]  /*1800*/  BSYNC.RECONVERGENT B0 ;  /* 0x0000000000007941 */ /* 0x000fea0003800200 */
.L_x_27:
[----:B------:R-:W-:Y:S02]  /*1810*/  IMAD.MOV.U32 R20, RZ, RZ, 0x37cbac00 ;  /* 0x37cbac00ff147424 */ /* 0x000fe400078e00ff */
[----:B------:R-:W-:Y:S01]  /*1820*/  FMUL R21, R31, R31 ;  /* 0x0000001f1f157220 */ /* 0x000fe20000400000 */
[C---:B------:R-:W-:Y:S01]  /*1830*/  LOP3.LUT R28, R30.reuse, 0x1, RZ, 0xc0, !PT ;  /* 0x000000011e1c7812 */ /* 0x040fe200078ec0ff */
[----:B------:R-:W-:Y:S01]  /*1840*/  VIADD R33, R30, 0x1 ;  /* 0x000000011e217836 */ /* 0x000fe20000000000 */
[----:B------:R-:W-:Y:S01]  /*1850*/  MOV R32, 0x3d2aaabb ;  /* 0x3d2aaabb00207802 */ /* 0x000fe20000000f00 */
[----:B------:R-:W-:Y:S01]  /*1860*/  FFMA R20, R21, R20, -0.0013887860113754868507 ;  /* 0xbab607ed15147423 */ /* 0x000fe20000000014 */
[----:B------:R-:W-:Y:S01]  /*1870*/  ISETP.NE.U32.AND P0, PT, R28, 0x1, PT ;  /* 0x000000011c00780c */ /* 0x000fe20003f05070 */
[----:B------:R-:W-:Y:S01]  /*1880*/  IMAD.MOV.U32 R29, RZ, RZ, 0x3effffff ;  /* 0x3effffffff1d7424 */ /* 0x000fe200078e00ff */
[----:B------:R-:W-:Y:S02]  /*1890*/  LOP3.LUT P1, RZ, R33, 0x2, RZ, 0xc0, !PT ;  /* 0x0000000221ff7812 */ /* 0x000fe4000782c0ff */
[----:B------:R-:W-:-:S02]  /*18a0*/  FSEL R28, R20, -0.00019574658654164522886, P0 ;  /* 0xb94d4153141c7808 */ /* 0x000fc40000000000 */
[----:B------:R-:W-:Y:S02]  /*18b0*/  FSEL R30, R32, 0.0083327032625675201416, P0 ;  /* 0x3c0885e4201e7808 */ /* 0x000fe40000000000 */
[----:B------:R-:W-:Y:S02]  /*18c0*/  FSEL R20, R31, 1, !P0 ;  /* 0x3f8000001f147808 */ /* 0x000fe40004000000 */
[----:B------:R-:W-:Y:S01]  /*18d0*/  FSEL R31, -R29, -0.16666662693023681641, P0 ;  /* 0xbe2aaaa81d1f7808 */ /* 0x000fe20000000100 */
[C---:B------:R-:W-:Y:S02]  /*18e0*/  FFMA R28, R21.reuse, R28, R30 ;  /* 0x0000001c151c7223 */ /* 0x040fe4000000001e */
[C---:B------:R-:W-:Y:S02]  /*18f0*/  FFMA R29, R21.reuse, R20, RZ ;  /* 0x00000014151d7223 */ /* 0x040fe400000000ff */
[----:B------:R-:W-:-:S04]  /*1900*/  FFMA R28, R21, R28, R31 ;  /* 0x0000001c151c7223 */ /* 0x000fc8000000001f */
[----:B------:R-:W-:-:S04]  /*1910*/  FFMA R20, R29, R28, R20 ;  /* 0x0000001c1d147223 */ /* 0x000fc80000000014 */
[----:B------:R-:W-:-:S04]  /*1920*/  @P1 FADD R20, RZ, -R20 ;  /* 0x80000014ff141221 */ /* 0x000fc80000000000 */
[----:B------:R-:W-:Y:S01]  /*1930*/  FMUL R27, R27, R20 ;  /* 0x000000141b1b7220 */ /* 0x000fe20000400000 */
[----:B------:R-:W-:Y:S06]  /*1940*/  BRA `(.L_x_21) ;  /* 0x0000000c004c7947 */ /* 0x000fec0003800000 */
.L_x_60:
[----:B------:R-:W-:Y:S01]  /*1950*/  MOV R27, R15 ;  /* 0x0000000f001b7202 */ /* 0x000fe20000000f00 */
[----:B------:R-:W-:Y:S06]  /*1960*/  BRA `(.L_x_21) ;  /* 0x0000000c00447947 */ /* 0x000fec0003800000 */
.L_x_20:
[----:B------:R-:W-:-:S05]  /*1970*/  IMAD.MOV.U32 R21, RZ, RZ, -0x3 ;  /* 0xfffffffdff157424 */ /* 0x000fca00078e00ff */
[----:B------:R-:W-:-:S05]  /*1980*/  VIADDMNMX.U32 R20, R14, R21, 0x2, PT ;  /* 0x000000020e147446 */ /* 0x000fca0003800015 */
[----:B------:R-:W-:-:S04]  /*1990*/  IMAD.SHL.U32 R27, R20, 0x4, RZ ;  /* 0x00000004141b7824 */ /* 0x000fc800078e00ff */
[----:B------:R-:W0:Y:S02]  /*19a0*/  LDC R20, c[0x2][R27+0xc] ;  /* 0x008003001b147b82 */ /* 0x000e240000000800 */
[----:B0-----:R-:W-:-:S04]  /*19b0*/  SHF.R.S32.HI R21, RZ, 0x1f, R20 ;  /* 0x0000001fff157819 */ /* 0x001fc80000011414 */
.L_x_61:
[----:B------:R-:W-:Y:S05]  /*19c0*/  BRX R20 -0x19d0                                                    (*"BRANCH_TARGETS .L_x_62,.L_x_63,.L_x_64"*) ;  /* 0xffffffe4148c7949 */ /* 0x000fea000383ffff */
.L_x_63:
[----:B------:R-:W-:Y:S02]  /*19d0*/  IMAD R20, R7, UR4, RZ ;  /* 0x0000000407147c24 */ /* 0x000fe4000f8e02ff */
[----:B------:R-:W-:-:S03]  /*19e0*/  FMUL R27, R3, R3 ;  /* 0x00000003031b7220 */ /* 0x000fc60000400000 */
[----:B------:R-:W-:-:S05]  /*19f0*/  I2FP.F32.U32 R20, R20 ;  /* 0x0000001400147245 */ /* 0x000fca0000201000 */
[----:B------:R-:W-:Y:S01]  /*1a00*/  FFMA R27, R3, R27, R20 ;  /* 0x0000001b031b7223 */ /* 0x000fe20000000014 */
[----:B------:R-:W-:Y:S06]  /*1a10*/  BRA `(.L_x_21) ;  /* 0x0000000c00187947 */ /* 0x000fec0003800000 */
.L_x_62:
[----:B------:R-:W-:Y:S01]  /*1a20*/  ISETP.NE.AND P0, PT, R26, RZ, PT ;  /* 0x000000ff1a00720c */ /* 0x000fe20003f05270 */
[----:B------:R-:W-:Y:S01]  /*1a30*/  BSSY.RECONVERGENT B0, `(.L_x_32) ;  /* 0x0000056000007945 */ /* 0x000fe20003800200 */
[----:B------:R-:W-:Y:S01]  /*1a40*/  MOV R30, R9 ;  /* 0x00000009001e7202 */ /* 0x000fe20000000f00 */
[----:B------:R-:W-:-:S10]  /*1a50*/  IMAD.MOV.U32 R28, RZ, RZ, R4 ;  /* 0x000000ffff1c7224 */ /* 0x000fd400078e0004 */
[----:B------:R-:W-:Y:S05]  /*1a60*/  @P0 BRA `(.L_x_33) ;  /* 0x0000000400480947 */ /* 0x000fea0003800000 */
[----:B------:R-:W-:Y:S02]  /*1a70*/  HFMA2 R31, -RZ, RZ, 0, 0 ;  /* 0x00000000ff1f7431 */ /* 0x000fe400000001ff */
[----:B------:R-:W-:Y:S01]  /*1a80*/  IMAD.MOV.U32 R27, RZ, RZ, RZ ;  /* 0x000000ffff1b7224 */ /* 0x000fe200078e00ff */
[----:B------:R-:W-:-:S06]  /*1a90*/  UMOV UR5, URZ ;  /* 0x000000ff00057c82 */ /* 0x000fcc0008000000 */
.L_x_34:
[----:B------:R-:W0:Y:S02]  /*1aa0*/  LDC.64 R20, c[0x4][0x40] ;  /* 0x01001000ff147b82 */ /* 0x000e240000000a00 */
[----:B0-----:R-:W-:-:S05]  /*1ab0*/  IMAD.WIDE.U32 R28, R31, 0x4, R20 ;  /* 0x000000041f1c7825 */ /* 0x001fca00078e0014 */
[----:B------:R-:W2:Y:S01]  /*1ac0*/  LDG.E.CONSTANT R21, desc[UR6][R28.64] ;  /* 0x000000061c157981 */ /* 0x000ea2000c1e9900 */
[C---:B------:R-:W-:Y:S02]  /*1ad0*/  IMAD.SHL.U32 R30, R31.reuse, 0x4, RZ ;  /* 0x000000041f1e7824 */ /* 0x040fe400078e00ff */
        /* <DEDUP_REMOVED lines=8> */
[-C--:B------:R-:W-:Y:S01]  /*1b60*/  @P5 MOV R16, R20.reuse ;  /* 0x0000001400105202 */ /* 0x080fe20000000f00 */
[--C-:B------:R-:W-:Y:S01]  /*1b70*/  @P4 IMAD.MOV.U32 R17, RZ, RZ, R20.reuse ;  /* 0x000000ffff114224 */ /* 0x100fe200078e0014 */
[----:B------:R-:W-:Y:S01]  /*1b80*/  ISETP.NE.AND P5, PT, R31, 0x6, PT ;  /* 0x000000061f00780c */ /* 0x000fe20003fa5270 */
[--C-:B------:R-:W-:Y:S01]  /*1b90*/  @P3 IMAD.MOV.U32 R22, RZ, RZ, R20.reuse ;  /* 0x000000ffff163224 */ /* 0x100fe200078e0014 */
[----:B------:R-:W-:Y:S01]  /*1ba0*/  IADD3.X R27, PT, PT, R21, UR5, RZ, P0, !PT ;  /* 0x00000005151b7c10 */ /* 0x000fe200087fe4ff */
[----:B------:R-:W-:Y:S01]  /*1bb0*/  @P1 IMAD.MOV.U32 R24, RZ, RZ, R20 ;  /* 0x000000ffff181224 */ /* 0x000fe200078e0014 */
[----:B------:R-:W-:Y:S02]  /*1bc0*/  ISETP.EQ.AND P0, PT, R30, 0x14, PT ;  /* 0x000000141e00780c */ /* 0x000fe40003f02270 */
[----:B------:R-:W-:-:S11]  /*1bd0*/  @P2 MOV R23, R20 ;  /* 0x0000001400172202 */ /* 0x000fd60000000f00 */
[----:B------:R-:W-:Y:S01]  /*1be0*/  @P0 IMAD.MOV.U32 R25, RZ, RZ, R20 ;  /* 0x000000ffff190224 */ /* 0x000fe200078e0014 */
        /* <DEDUP_REMOVED lines=8> */
[C---:B------:R-:W-:Y:S02]  /*1c70*/  ISETP.EQ.AND P5, PT, R11.reuse, 0x4, PT ;  /* 0x000000040b00780c */ /* 0x040fe40003fa2270 */
[----:B------:R-:W-:Y:S01]  /*1c80*/  @P3 MOV R31, R16 ;  /* 0x00000010001f3202 */ /* 0x000fe20000000f00 */
[----:B------:R-:W-:Y:S01]  /*1c90*/  @P4 IMAD.MOV.U32 R20, RZ, RZ, R16 ;  /* 0x000000ffff144224 */ /* 0x000fe200078e0010 */
[C---:B------:R-:W-:Y:S01]  /*1ca0*/  ISETP.EQ.AND P3, PT, R11.reuse, -0x4, PT ;  /* 0xfffffffc0b00780c */ /* 0x040fe20003f62270 */
[----:B------:R-:W-:Y:S01]  /*1cb0*/  @P4 IMAD.MOV.U32 R31, RZ, RZ, R17 ;  /* 0x000000ffff1f4224 */ /* 0x000fe200078e0011 */
[----:B------:R-:W-:Y:S01]  /*1cc0*/  ISETP.EQ.AND P4, PT, R11, RZ, PT ;  /* 0x000000ff0b00720c */ /* 0x000fe20003f82270 */
[--C-:B------:R-:W-:Y:S01]  /*1cd0*/  @P0 IMAD.MOV.U32 R31, RZ, RZ, R22.reuse ;  /* 0x000000ffff1f0224 */ /* 0x100fe200078e0016 */
[----:B------:R-:W-:Y:S01]  /*1ce0*/  @P0 MOV R20, R17 ;  /* 0x0000001100140202 */ /* 0x000fe20000000f00 */
[----:B------:R-:W-:Y:S01]  /*1cf0*/  @P1 IMAD.MOV.U32 R20, RZ, RZ, R22 ;  /* 0x000000ffff141224 */ /* 0x000fe200078e0016 */
[----:B------:R-:W-:Y:S01]  /*1d00*/  @P1 MOV R31, R23 ;  /* 0x00000017001f1202 */ /* 0x000fe20000000f00 */
[----:B------:R-:W-:-:S02]  /*1d10*/  @P2 IMAD.MOV.U32 R20, RZ, RZ, R23 ;  /* 0x000000ffff142224 */ /* 0x000fc400078e0017 */
[----:B------:R-:W-:-:S04]  /*1d20*/  @P2 IMAD.MOV.U32 R31, RZ, RZ, R24 ;  /* 0x000000ffff1f2224 */ /* 0x000fc800078e0018 */
[----:B------:R-:W-:Y:S01]  /*1d30*/  @P3 MOV R20, R24 ;  /* 0x0000001800143202 */ /* 0x000fe20000000f00 */
[--C-:B------:R-:W-:Y:S01]  /*1d40*/  @P3 IMAD.MOV.U32 R31, RZ, RZ, R25.reuse ;  /* 0x000000ffff1f3224 */ /* 0x100fe200078e0019 */
[----:B------:R-:W-:Y:S01]  /*1d50*/  @P4 MOV R31, R27 ;  /* 0x0000001b001f4202 */ /* 0x000fe20000000f00 */
[----:B------:R-:W-:Y:S02]  /*1d60*/  @P4 IMAD.MOV.U32 R20, RZ, RZ, R25 ;  /* 0x000000ffff144224 */ /* 0x000fe400078e0019 */
[----:B------:R-:W-:Y:S01]  /*1d70*/  @P5 IMAD.MOV.U32 R20, RZ, RZ, R27 ;  /* 0x000000ffff145224 */ /* 0x000fe200078e001b */
[----:B------:R-:W-:Y:S06]  /*1d80*/  @!P6 BRA `(.L_x_36) ;  /* 0x000000000038e947 */ /* 0x000fec0003800000 */
[----:B------:R-:W-:Y:S01]  /*1d90*/  @P0 MOV R29, R16 ;  /* 0x00000010001d0202 */ /* 0x000fe20000000f00 */
[----:B------:R-:W-:Y:S01]  /*1da0*/  @P1 IMAD.MOV.U32 R29, RZ, RZ, R17 ;  /* 0x000000ffff1d1224 */ /* 0x000fe200078e0011 */
[----:B------:R-:W-:Y:S02]  /*1db0*/  ISETP.EQ.AND P0, PT, R11, 0x8, PT ;  /* 0x000000080b00780c */ /* 0x000fe40003f02270 */
[----:B------:R-:W-:Y:S01]  /*1dc0*/  @P2 MOV R29, R22 ;  /* 0x00000016001d2202 */ /* 0x000fe20000000f00 */
[----:B------:R-:W-:Y:S01]  /*1dd0*/  @P3 IMAD.MOV.U32 R29, RZ, RZ, R23 ;  /* 0x000000ffff1d3224 */ /* 0x000fe200078e0017 */
[----:B------:R-:W-:Y:S01]  /*1de0*/  @P4 MOV R29, R24 ;  /* 0x00000018001d4202 */ /* 0x000fe20000000f00 */
[----:B------:R-:W-:Y:S01]  /*1df0*/  @P5 IMAD.MOV.U32 R29, RZ, RZ, R25 ;  /* 0x000000ffff1d5224 */ /* 0x000fe200078e0019 */
[-C--:B------:R-:W-:Y:S02]  /*1e00*/  SHF.L.U32 R21, R20, R6.reuse, RZ ;  /* 0x0000000614157219 */ /* 0x080fe400000006ff */
[----:B------:R-:W-:-:S02]  /*1e10*/  SHF.L.U32 R31, R31, R6, RZ ;  /* 0x000000061f1f7219 */ /* 0x000fc400000006ff */
[----:B------:R-:W-:-:S03]  /*1e20*/  SHF.R.U32.HI R20, RZ, R10, R20 ;  /* 0x0000000aff147219 */ /* 0x000fc60000011614 */
[----:B------:R-:W-:Y:S02]  /*1e30*/  @P0 MOV R29, R27 ;  /* 0x0000001b001d0202 */ /* 0x000fe40000000f00 */
[----:B------:R-:W-:Y:S02]  /*1e40*/  IMAD.IADD R31, R31, 0x1, R20 ;  /* 0x000000011f1f7824 */ /* 0x000fe400078e0214 */
[----:B------:R-:W-:-:S04]  /*1e50*/  SHF.R.U32.HI R28, RZ, R10, R29 ;  /* 0x0000000aff1c7219 */ /* 0x000fc8000001161d */
[----:B------:R-:W-:-:S07]  /*1e60*/  IADD3 R20, PT, PT, R21, R28, RZ ;  /* 0x0000001c15147210 */ /* 0x000fce0007ffe0ff */
.L_x_36:
[----:B------:R-:W-:Y:S05]  /*1e70*/  BSYNC.RECONVERGENT B1 ;  /* 0x0000000000017941 */ /* 0x000fea0003800200 */
.L_x_35:
[C---:B------:R-:W-:Y:S01]  /*1e80*/  SHF.L.W.U32.HI R30, R20.reuse, 0x2, R31 ;  /* 0x00000002141e7819 */ /* 0x040fe20000010e1f */
[----:B------:R-:W-:Y:S01]  /*1e90*/  IMAD.SHL.U32 R20, R20, 0x4, RZ ;  /* 0x0000000414147824 */ /* 0x000fe200078e00ff */
[----:B------:R-:W-:Y:S01]  /*1ea0*/  UMOV UR8, 0x54442d19 ;  /* 0x54442d1900087882 */ /* 0x000fe20000000000 */
[----:B------:R-:W-:Y:S01]  /*1eb0*/  UMOV UR9, 0x3bf921fb ;  /* 0x3bf921fb00097882 */ /* 0x000fe20000000000 */
[----:B------:R-:W-:Y:S02]  /*1ec0*/  SHF.R.S32.HI R21, RZ, 0x1f, R30 ;  /* 0x0000001fff157819 */ /* 0x000fe4000001141e */
[----:B------:R-:W-:Y:S02]  /*1ed0*/  ISETP.GE.AND P1, PT, R3, RZ, PT ;  /* 0x000000ff0300720c */ /* 0x000fe40003f26270 */
[C---:B------:R-:W-:Y:S02]  /*1ee0*/  LOP3.LUT R20, R21.reuse, R20, RZ, 0x3c, !PT ;  /* 0x0000001415147212 */ /* 0x040fe400078e3cff */
[----:B------:R-:W-:-:S02]  /*1ef0*/  LOP3.LUT R21, R21, R30, RZ, 0x3c, !PT ;  /* 0x0000001e15157212 */ /* 0x000fc400078e3cff */
[C---:B------:R-:W-:Y:S02]  /*1f00*/  LOP3.LUT R27, R30.reuse, R3, RZ, 0x3c, !PT ;  /* 0x000000031e1b7212 */ /* 0x040fe400078e3cff */
[----:B------:R-:W-:Y:S02]  /*1f10*/  SHF.R.U32.HI R31, RZ, 0x1e, R31 ;  /* 0x0000001eff1f7819 */ /* 0x000fe4000001161f */
[----:B------:R-:W0:Y:S01]  /*1f20*/  I2F.F64.S64 R20, R20 ;  /* 0x0000001400147312 */ /* 0x000e220000301c00 */
[----:B------:R-:W-:Y:S02]  /*1f30*/  ISETP.GE.AND P0, PT, R27, RZ, PT ;  /* 0x000000ff1b00720c */ /* 0x000fe40003f06270 */
[----:B------:R-:W-:-:S04]  /*1f40*/  LEA.HI R30, R30, R31, RZ, 0x1 ;  /* 0x0000001f1e1e7211 */ /* 0x000fc800078f08ff */
[----:B------:R-:W-:Y:S01]  /*1f50*/  @!P1 IADD3 R30, PT, PT, -R30, RZ, RZ ;  /* 0x000000ff1e1e9210 */ /* 0x000fe20007ffe1ff */
[----:B0-----:R-:W-:-:S10]  /*1f60*/  DMUL R28, R20, UR8 ;  /* 0x00000008141c7c28 */ /* 0x001fd40008000000 */
[----:B------:R-:W0:Y:S02]  /*1f70*/  F2F.F32.F64 R28, R28 ;  /* 0x0000001c001c7310 */ /* 0x000e240000301000 */
[----:B0-----:R-:W-:-:S07]  /*1f80*/  FSEL R28, -R28, R28, !P0 ;  /* 0x0000001c1c1c7208 */ /* 0x001fce0004000100 */
.L_x_33:
[----:B------:R-:W-:Y:S05]  /*1f90*/  BSYNC.RECONVERGENT B0 ;  /* 0x0000000000007941 */ /* 0x000fea0003800200 */
.L_x_32:
[----:B------:R-:W-:Y:S01]  /*1fa0*/  I2FP.F32.U32 R20, UR4 ;  /* 0x0000000400147c45 */ /* 0x000fe20008201000 */
[----:B------:R-:W-:Y:S01]  /*1fb0*/  IMAD.MOV.U32 R32, RZ, RZ, 0x3b2090aa ;  /* 0x3b2090aaff207424 */ /* 0x000fe200078e00ff */
[----:B------:R-:W-:Y:S01]  /*1fc0*/  MOV R36, 0x3c190000 ;  /* 0x3c19000000247802 */ /* 0x000fe20000000f00 */
[C---:B------:R-:W-:Y:S01]  /*1fd0*/  FMUL R29, R28.reuse, R28 ;  /* 0x0000001c1c1d7220 */ /* 0x040fe20000400000 */
[----:B------:R-:W-:Y:S01]  /*1fe0*/  FSETP.NEU.AND P1, PT, |R28|, 0.00049096695147454738617, PT ;  /* 0x3a00b43c1c00780b */ /* 0x000fe20003f2d200 */
[----:B------:R-:W-:Y:S01]  /*1ff0*/  FMUL R20, R3, R20 ;  /* 0x0000001403147220 */ /* 0x000fe20000400000 */
[----:B------:R-:W-:-:S03]  /*2000*/  LOP3.LUT R30, R30, 0x1, RZ, 0xc0, !PT ;  /* 0x000000011e1e7812 */ /* 0x000fc600078ec0ff */
[----:B------:R-:W0:Y:S01]  /*2010*/  MUFU.RCP R21, |R20| ;  /* 0x4000001400157308 */ /* 0x000e220000001000 */
[----:B------:R-:W-:Y:S02]  /*2020*/  FSETP.GT.AND P0, PT, |R20|, 1, PT ;  /* 0x3f8000001400780b */ /* 0x000fe40003f04200 */
[----:B------:R-:W-:Y:S01]  /*2030*/  ISETP.NE.U32.AND P2, PT, R30, 0x1, PT ;  /* 0x000000011e00780c */ /* 0x000fe20003f45070 */
[----:B------:R-:W-:Y:S01]  /*2040*/  IMAD.MOV.U32 R30, RZ, RZ, 0x3f6ee581 ;  /* 0x3f6ee581ff1e7424 */ /* 0x000fe200078e00ff */
[----:B0-----:R-:W-:-:S05]  /*2050*/  FSEL R21, R21, |R20|, P0 ;  /* 0x4000001415157208 */ /* 0x001fca0000000000 */
[----:B------:R-:W-:-:S04]  /*2060*/  FMUL R27, R21, R21 ;  /* 0x00000015151b7220 */ /* 0x000fc80000400000 */
[----:B------:R-:W-:-:S04]  /*2070*/  FFMA R32, R27, R32, -0.014396979473531246185 ;  /* 0xbc6be14f1b207423 */ /* 0x000fc80000000020 */
[----:B------:R-:W-:Y:S01]  /*2080*/  FFMA R34, R27, R32, 0.039849750697612762451 ;  /* 0x3d23397e1b227423 */ /* 0x000fe20000000020 */
[----:B------:R-:W-:-:S03]  /*2090*/  FFMA R32, R29, R36, 0.003265380859375 ;  /* 0x3b5600001d207423 */ /* 0x000fc60000000024 */
[----:B------:R-:W-:Y:S01]  /*20a0*/  FFMA R34, R27, R34, -0.072529748082160949707 ;  /* 0xbd948a7a1b227423 */ /* 0x000fe20000000022 */
[----:B------:R-:W-:-:S03]  /*20b0*/  FFMA R32, R29, R32, 0.0242919921875 ;  /* 0x3cc700001d207423 */ /* 0x000fc60000000020 */
[----:B------:R-:W-:Y:S01]  /*20c0*/  FFMA R34, R27, R34, 0.10518480092287063599 ;  /* 0x3dd76b211b227423 */ /* 0x000fe20000000022 */
[----:B------:R-:W-:-:S03]  /*20d0*/  FFMA R32, R29, R32, 0.053466796875 ;  /* 0x3d5b00001d207423 */ /* 0x000fc60000000020 */
[----:B------:R-:W-:Y:S01]  /*20e0*/  FFMA R34, R27, R34, -0.14171802997589111328 ;  /* 0xbe111e881b227423 */ /* 0x000fe20000000022 */
[----:B------:R-:W-:-:S03]  /*20f0*/  FFMA R32, R29, R32, 0.13337790966033935547 ;  /* 0x3e0894381d207423 */ /* 0x000fc60000000020 */
[----:B------:R-:W-:Y:S01]  /*2100*/  FFMA R34, R27, R34, 0.19988775253295898438 ;  /* 0x3e4caf601b227423 */ /* 0x000fe20000000022 */
[C---:B------:R-:W-:Y:S01]  /*2110*/  FFMA R31, R29.reuse, R32, 0.33333230018615722656 ;  /* 0x3eaaaa881d1f7423 */ /* 0x040fe20000000020 */
[----:B------:R-:W-:Y:S02]  /*2120*/  FMUL R29, R29, R28 ;  /* 0x0000001c1d1d7220 */ /* 0x000fe40000400000 */
[----:B------:R-:W-:Y:S02]  /*2130*/  FFMA R34, R27, R34, -0.33332940936088562012 ;  /* 0xbeaaaa271b227423 */ /* 0x000fe40000000022 */
[----:B------:R-:W-:Y:S02]  /*2140*/  @P1 FFMA R28, R31, R29, R28 ;  /* 0x0000001d1f1c1223 */ /* 0x000fe4000000001c */
[----:B------:R-:W-:-:S04]  /*2150*/  FMUL R34, R27, R34 ;  /* 0x000000221b227220 */ /* 0x000fc80000400000 */
[----:B------:R-:W-:Y:S01]  /*2160*/  FFMA R21, R21, R34, R21 ;  /* 0x0000002215157223 */ /* 0x000fe20000000015 */
[----:B------:R-:W0:Y:S03]  /*2170*/  @!P2 MUFU.RCP R28, -R28 ;  /* 0x8000001c001ca308 */ /* 0x000e260000001000 */
[----:B------:R-:W-:Y:S01]  /*2180*/  @P0 FFMA R21, R30, 1.6832555532455444336, -R21 ;  /* 0x3fd774eb1e150823 */ /* 0x000fe20000000815 */
[----:B------:R-:W-:-:S04]  /*2190*/  FSETP.NAN.AND P0, PT, |R20|, |R20|, PT ;  /* 0x400000141400720b */ /* 0x000fc80003f08200 */
[----:B------:R-:W-:-:S04]  /*21a0*/  LOP3.LUT R20, R21, 0x80000000, R20, 0xb8, !PT ;  /* 0x8000000015147812 */ /* 0x000fc800078eb814 */
[----:B------:R-:W-:-:S05]  /*21b0*/  FSEL R21, R20, R21, !P0 ;  /* 0x0000001514157208 */ /* 0x000fca0004000000 */
[----:B0-----:R-:W-:Y:S01]  /*21c0*/  FMUL R27, R28, R21 ;  /* 0x000000151c1b7220 */ /* 0x001fe20000400000 */
[----:B------:R-:W-:Y:S06]  /*21d0*/  BRA `(.L_x_21) ;  /* 0x0000000400287947 */ /* 0x000fec0003800000 */
.L_x_64:
[----:B------:R-:W-:Y:S01]  /*21e0*/  I2FP.F32.U32 R20, UR4 ;  /* 0x0000000400147c45 */ /* 0x000fe20008201000 */
[----:B------:R-:W-:Y:S01]  /*21f0*/  BSSY.RECONVERGENT B0, `(.L_x_37) ;  /* 0x0000045000007945 */ /* 0x000fe20003800200 */
[----:B------:R-:W-:-:S03]  /*2200*/  FADD R28, |R13|, -RZ ;  /* 0x800000ff0d1c7221 */ /* 0x000fc60000000200 */
[----:B------:R-:W-:-:S05]  /*2210*/  FADD R20, R20, 1 ;  /* 0x3f80000014147421 */ /* 0x000fca0000000000 */
[----:B------:R-:W-:-:S13]  /*2220*/  FSETP.GEU.AND P0, PT, |R13|, |R20|, PT ;  /* 0x400000140d00720b */ /* 0x000fda0003f0e200 */
[----:B------:R-:W-:Y:S05]  /*2230*/  @!P0 BRA `(.L_x_38) ;  /* 0x0000000400008947 */ /* 0x000fea0003800000 */
[----:B------:R-:W-:-:S05]  /*2240*/  FMUL R30, |R20|, 8388608 ;  /* 0x4b000000141e7820 */ /* 0x000fca0000400200 */
[----:B------:R-:W-:-:S13]  /*2250*/  FSETP.GTU.AND P0, PT, |R13|, R30, PT ;  /* 0x0000001e0d00720b */ /* 0x000fda0003f0c200 */
[----:B------:R-:W-:Y:S05]  /*2260*/  @P0 BRA `(.L_x_39) ;  /* 0x0000000000780947 */ /* 0x000fea0003800000 */
[C---:B------:R-:W-:Y:S01]  /*2270*/  FMUL R21, |R20|.reuse, 16777216 ;  /* 0x4b80000014157820 */ /* 0x040fe20000400200 */
[C---:B------:R-:W-:Y:S01]  /*2280*/  FSETP.GEU.AND P0, PT, |R20|.reuse, 1.175494350822287508e-38, PT ;  /* 0x008000001400780b */ /* 0x040fe20003f0e200 */
[----:B------:R-:W-:Y:S01]  /*2290*/  FMUL R28, |R13|, 16777216 ;  /* 0x4b8000000d1c7820 */ /* 0x000fe20000400200 */
[----:B------:R-:W-:Y:S01]  /*22a0*/  FADD R27, |R20|, -RZ ;  /* 0x800000ff141b7221 */ /* 0x000fe20000000200 */
[----:B------:R-:W-:Y:S01]  /*22b0*/  BSSY.RECONVERGENT B1, `(.L_x_40) ;  /* 0x0000017000017945 */ /* 0x000fe20003800200 */
[----:B------:R-:W-:Y:S02]  /*22c0*/  FSEL R21, R21, |R20|, !P0 ;  /* 0x4000001415157208 */ /* 0x000fe40004000000 */
[----:B------:R-:W-:-:S04]  /*22d0*/  FSEL R28, R28, |R13|, !P0 ;  /* 0x4000000d1c1c7208 */ /* 0x000fc80004000000 */
[----:B------:R-:W0:Y:S02]  /*22e0*/  MUFU.RCP R21, R21 ;  /* 0x0000001500157308 */ /* 0x000e240000001000 */
[----:B0-----:R-:W-:-:S06]  /*22f0*/  FMUL R28, R21, R28 ;  /* 0x0000001c151c7220 */ /* 0x001fcc0000400000 */
[----:B------:R-:W0:Y:S02]  /*2300*/  FRND.TRUNC R28, R28 ;  /* 0x0000001c001c7307 */ /* 0x000e24000020d000 */
[----:B0-----:R-:W-:-:S05]  /*2310*/  FFMA R29, -|R20|, R28, |R13| ;  /* 0x0000001c141d7223 */ /* 0x001fca000000070d */
[----:B------:R-:W-:-:S13]  /*2320*/  ISETP.GE.U32.AND P0, PT, R29, R27, PT ;  /* 0x0000001b1d00720c */ /* 0x000fda0003f06070 */
[----:B------:R-:W-:Y:S05]  /*2330*/  @!P0 BRA `(.L_x_41) ;  /* 0x0000000000388947 */ /* 0x000fea0003800000 */
[----:B------:R-:W-:-:S04]  /*2340*/  ISETP.GE.U32.AND P0, PT, R29, -0x7fffffff, PT ;  /* 0x800000011d00780c */ /* 0x000fc80003f06070 */
[----:B------:R-:W-:-:S09]  /*2350*/  FSETP.GEU.OR P1, PT, R29, -|R20|, !P0 ;  /* 0xc00000141d00720b */ /* 0x000fd2000472e400 */
[----:B------:R-:W-:-:S04]  /*2360*/  @P0 FADD R21, R28, -1 ;  /* 0xbf8000001c150421 */ /* 0x000fc80000000000 */
[----:B------:R-:W-:-:S05]  /*2370*/  @!P1 FADD R21, R21, -1 ;  /* 0xbf80000015159421 */ /* 0x000fca0000000000 */
[----:B------:R-:W-:Y:S01]  /*2380*/  @P0 MOV R28, R21 ;  /* 0x00000015001c0202 */ /* 0x000fe20000000f00 */
[----:B------:R-:W-:Y:S06]  /*2390*/  @P0 BRA `(.L_x_41) ;  /* 0x0000000000200947 */ /* 0x000fec0003800000 */
[----:B------:R-:W-:Y:S01]  /*23a0*/  FADD R21, |R20|, |R20| ;  /* 0x4000001414157221 */ /* 0x000fe20000000200 */
[----:B------:R-:W-:-:S04]  /*23b0*/  FADD R28, R28, 1 ;  /* 0x3f8000001c1c7421 */ /* 0x000fc80000000000 */
[----:B------:R-:W-:-:S13]  /*23c0*/  FSETP.GE.AND P0, PT, R29, R21, PT ;  /* 0x000000151d00720b */ /* 0x000fda0003f06000 */
[----:B------:R-:W-:-:S05]  /*23d0*/  @P0 FFMA R21, |R20|, -3, R29 ;  /* 0xc040000014150823 */ /* 0x000fca000000021d */
[----:B------:R-:W-:Y:S01]  /*23e0*/  FSETP.GE.AND P1, PT, R21, RZ, P0 ;  /* 0x000000ff1500720b */ /* 0x000fe20000726000 */
[----:B------:R-:W-:-:S12]  /*23f0*/  @P0 FADD R21, R28, 1 ;  /* 0x3f8000001c150421 */ /* 0x000fd80000000000 */
[----:B------:R-:W-:-:S04]  /*2400*/  @P1 FADD R21, R21, 1 ;  /* 0x3f80000015151421 */ /* 0x000fc80000000000 */
[----:B------:R-:W-:-:S07]  /*2410*/  @P0 IMAD.MOV.U32 R28, RZ, RZ, R21 ;  /* 0x000000ffff1c0224 */ /* 0x000fce00078e0015 */
.L_x_41:
[----:B------:R-:W-:Y:S05]  /*2420*/  BSYNC.RECONVERGENT B1 ;  /* 0x0000000000017941 */ /* 0x000fea0003800200 */
.L_x_40:
[----:B------:R-:W-:Y:S01]  /*2430*/  FFMA R28, -|R20|, R28, |R13| ;  /* 0x0000001c141c7223 */ /* 0x000fe2000000070d */
[----:B------:R-:W-:Y:S06]  /*2440*/  BRA `(.L_x_38) ;  /* 0x00000000007c7947 */ /* 0x000fec0003800000 */
.L_x_39:
[----:B------:R-:W-:Y:S01]  /*2450*/  FADD R32, |R13|, -RZ ;  /* 0x800000ff0d207221 */ /* 0x000fe20000000200 */
[----:B------:R-:W-:Y:S01]  /*2460*/  LOP3.LUT R27, R30, 0xff800000, RZ, 0xc0, !PT ;  /* 0xff8000001e1b7812 */ /* 0x000fe200078ec0ff */
[----:B------:R-:W-:Y:S01]  /*2470*/  BSSY.RECONVERGENT B1, `(.L_x_42) ;  /* 0x000001a000017945 */ /* 0x000fe20003800200 */
[----:B------:R-:W-:Y:S02]  /*2480*/  FSETP.GT.AND P2, PT, |R20|, RZ, PT ;  /* 0x000000ff1400720b */ /* 0x000fe40003f44200 */
[C---:B------:R-:W-:Y:S02]  /*2490*/  IADD3 R21, PT, PT, R32.reuse, 0xb800000, -R27 ;  /* 0x0b80000020157810 */ /* 0x040fe40007ffe81b */
[C---:B------:R-:W-:Y:S02]  /*24a0*/  LOP3.LUT R29, R32.reuse, 0x7fffff, RZ, 0xc0, !PT ;  /* 0x007fffff201d7812 */ /* 0x040fe400078ec0ff */
[----:B------:R-:W-:Y:S02]  /*24b0*/  LOP3.LUT P1, R28, R21, 0xff800000, RZ, 0xc0, !PT ;  /* 0xff800000151c7812 */ /* 0x000fe4000782c0ff */
[----:B------:R-:W-:-:S02]  /*24c0*/  ISETP.GT.U32.AND P0, PT, R32, 0x7f7fffff, PT ;  /* 0x7f7fffff2000780c */ /* 0x000fc40003f04070 */
[----:B------:R-:W-:Y:S02]  /*24d0*/  FSEL R20, R27, +QNAN , P2 ;  /* 0x7fffffff1b147808 */ /* 0x000fe40001000000 */
[----:B------:R-:W-:Y:S02]  /*24e0*/  LOP3.LUT R29, R29, 0x3f800000, RZ, 0xfc, !PT ;  /* 0x3f8000001d1d7812 */ /* 0x000fe400078efcff */
[----:B------:R-:W-:-:S05]  /*24f0*/  FSEL R20, R20, +QNAN , !P0 ;  /* 0x7fffffff14147808 */ /* 0x000fca0004000000 */
[----:B------:R-:W-:Y:S05]  /*2500*/  @!P1 BRA `(.L_x_43) ;  /* 0x0000000000409947 */ /* 0x000fea0003800000 */
[----:B------:R-:W-:-:S04]  /*2510*/  LOP3.LUT R21, R30, 0x7fffff, RZ, 0xc0, !PT ;  /* 0x007fffff1e157812 */ /* 0x000fc800078ec0ff */
[----:B------:R-:W-:-:S04]  /*2520*/  LOP3.LUT R21, R21, 0x3f800000, RZ, 0xfc, !PT ;  /* 0x3f80000015157812 */ /* 0x000fc800078efcff */
[----:B------:R0:W1:Y:S03]  /*2530*/  MUFU.RCP R27, R21 ;  /* 0x00000015001b7308 */ /* 0x0000660000001000 */
.L_x_44:
[----:B------:R-:W-:-:S04]  /*2540*/  VIMNMX.U32 R30, PT, PT, R28, 0xb800000, PT ;  /* 0x0b8000001c1e7848 */ /* 0x000fc80003fe0000 */
[----:B------:R-:W-:Y:S01]  /*2550*/  IADD3 R32, PT, PT, R30, R29, RZ ;  /* 0x0000001d1e207210 */ /* 0x000fe20007ffe0ff */
[----:B------:R-:W-:-:S04]  /*2560*/  IMAD.IADD R28, R28, 0x1, -R30 ;  /* 0x000000011c1c7824 */ /* 0x000fc800078e0a1e */
[----:B-1----:R-:W-:Y:S01]  /*2570*/  FMUL R34, R27, R32 ;  /* 0x000000201b227220 */ /* 0x002fe20000400000 */
[----:B------:R-:W-:-:S03]  /*2580*/  ISETP.NE.AND P1, PT, R28, RZ, PT ;  /* 0x000000ff1c00720c */ /* 0x000fc60003f25270 */
[----:B------:R-:W-:-:S04]  /*2590*/  FFMA R29, -R21, R34, R32 ;  /* 0x00000022151d7223 */ /* 0x000fc80000000120 */
[----:B------:R-:W-:-:S04]  /*25a0*/  FFMA R29, R27, R29, R34 ;  /* 0x0000001d1b1d7223 */ /* 0x000fc80000000022 */
[----:B------:R-:W-:-:S04]  /*25b0*/  FFMA R34, -R21, R29, R32 ;  /* 0x0000001d15227223 */ /* 0x000fc80000000120 */
[----:B------:R-:W-:-:S06]  /*25c0*/  FFMA.RZ R34, R27, R34, R29 ;  /* 0x000000221b227223 */ /* 0x000fcc000000c01d */
[----:B------:R-:W1:Y:S02]  /*25d0*/  FRND.TRUNC R34, R34 ;  /* 0x0000002200227307 */ /* 0x000e64000020d000 */
[----:B-1----:R-:W-:-:S05]  /*25e0*/  FFMA R29, -R21, R34, R32 ;  /* 0x00000022151d7223 */ /* 0x002fca0000000120 */
[----:B------:R-:W-:-:S13]  /*25f0*/  ISETP.NE.AND P0, PT, R29, RZ, PT ;  /* 0x000000ff1d00720c */ /* 0x000fda0003f05270 */
[----:B------:R-:W-:Y:S05]  /*2600*/  @P0 BRA P1, `(.L_x_44) ;  /* 0xfffffffc00cc0947 */ /* 0x000fea000083ffff */
.L_x_43:
[----:B------:R-:W-:Y:S05]  /*2610*/  BSYNC.RECONVERGENT B1 ;  /* 0x0000000000017941 */ /* 0x000fea0003800200 */
.L_x_42:
[----:B------:R-:W-:-:S04]  /*2620*/  FMUL R29, R29, 1.1920928955078125e-07 ;  /* 0x340000001d1d7820 */ /* 0x000fc80000400000 */
[----:B------:R-:W-:-:S07]  /*2630*/  FMUL R28, R20, R29 ;  /* 0x0000001d141c7220 */ /* 0x000fce0000400000 */
.L_x_38:
[----:B------:R-:W-:Y:S05]  /*2640*/  BSYNC.RECONVERGENT B0 ;  /* 0x0000000000007941 */ /* 0x000fea0003800200 */
.L_x_37:
[C---:B------:R-:W-:Y:S02]  /*2650*/  FSETP.NAN.AND P0, PT, |R28|.reuse, |R28|, PT ;  /* 0x4000001c1c00720b */ /* 0x040fe40003f08200 */
[----:B------:R-:W-:-:S04]  /*2660*/  LOP3.LUT R27, R28, 0x80000000, R13, 0xb8, !PT ;  /* 0x800000001c1b7812 */ /* 0x000fc800078eb80d */
[----:B------:R-:W-:-:S07]  /*2670*/  FSEL R27, R28, R27, P0 ;  /* 0x0000001b1c1b7208 */ /* 0x000fce0000000000 */
.L_x_21:
[----:B0-----:R-:W-:Y:S01]  /*2680*/  HFMA2 R21, -RZ, RZ, -0.05206298828125, -0.052093505859375 ;  /* 0xaaaaaaabff157431 */ /* 0x001fe200000001ff */
[----:B------:R-:W-:Y:S01]  /*2690*/  IADD3 R20, PT, PT, R7, UR4, R0 ;  /* 0x0000000407147c10 */ /* 0x000fe2000fffe000 */
[----:B------:R-:W-:Y:S01]  /*26a0*/  UIADD3 UR4, UPT, UPT, UR4, 0x1, URZ ;  /* 0x0000000104047890 */ /* 0x000fe2000fffe0ff */
[----:B------:R-:W-:-:S03]  /*26b0*/  FADD R2, R27, R2 ;  /* 0x000000021b027221 */ /* 0x000fc60000000000 */
[----:B------:R-:W-:Y:S01]  /*26c0*/  UISETP.NE.AND UP0, UPT, UR4, 0xa, UPT ;  /* 0x0000000a0400788c */ /* 0x000fe2000bf05270 */
[----:B------:R-:W-:Y:S02]  /*26d0*/  IMAD R20, R20, R21, 0x2aaaaaaa ;  /* 0x2aaaaaaa14147424 */ /* 0x000fe400078e0215 */
[----:B------:R-:W-:-:S03]  /*26e0*/  IMAD.MOV.U32 R21, RZ, RZ, 0x3f8ccccd ;  /* 0x3f8ccccdff157424 */ /* 0x000fc600078e00ff */
[----:B------:R-:W-:-:S04]  /*26f0*/  ISETP.GE.U32.AND P0, PT, R20, 0x55555555, PT ;  /* 0x555555551400780c */ /* 0x000fc80003f06070 */
[----:B------:R-:W-:-:S05]  /*2700*/  FSEL R21, R21, 0.89999997615814208984, !P0 ;  /* 0x3f66666615157808 */ /* 0x000fca0004000000 */
[----:B------:R-:W-:Y:S01]  /*2710*/  FMUL R2, R2, R21 ;  /* 0x0000001502027220 */ /* 0x000fe20000400000 */
[----:B------:R-:W-:Y:S06]  /*2720*/  BRA.U UP0, `(.L_x_45) ;  /* 0xffffffe100cc7547 */ /* 0x000fec000b83ffff */
[----:B------:R-:W0:Y:S01]  /*2730*/  LDCU UR4, c[0x0][0x39c] ;  /* 0x00007380ff0477ac */ /* 0x000e220008000800 */
[----:B------:R-:W-:-:S04]  /*2740*/  IADD3 R7, PT, PT, R7, 0x1, RZ ;  /* 0x0000000107077810 */ /* 0x000fc80007ffe0ff */
[----:B0-----:R-:W-:-:S13]  /*2750*/  ISETP.NE.AND P0, PT, R7, UR4, PT ;  /* 0x0000000407007c0c */ /* 0x001fda000bf05270 */
[----:B------:R-:W-:Y:S05]  /*2760*/  @P0 BRA `(.L_x_46) ;  /* 0xffffffe000640947 */ /* 0x000fea000383ffff */
.L_x_16:
[----:B------:R-:W0:Y:S02]  /*2770*/  LDC.64 R4, c[0x0][0x388] ;  /* 0x0000e200ff047b82 */ /* 0x000e240000000a00 */
[----:B0-----:R-:W-:-:S05]  /*2780*/  IMAD.WIDE R4, R0, 0x4, R4 ;  /* 0x0000000400047825 */ /* 0x001fca00078e0204 */
[----:B------:R0:W-:Y:S02]  /*2790*/  STG.E desc[UR6][R4.64], R2 ;  /* 0x0000000204007986 */ /* 0x0001e4000c101906 */
[----:B0-----:R-:W-:Y:S01]  /*27a0*/  CS2R R2, SR_CLOCKLO ;  /* 0x0000000000027805 */ /* 0x001fe20000015000 */
[----:B------:R-:W0:Y:S05]  /*27b0*/  LDC.64 R6, c[0x0][0x390] ;  /* 0x0000e400ff067b82 */ /* 0x000e2a0000000a00 */
[----:B------:R-:W-:-:S05]  /*27c0*/  IADD3 R4, P0, PT, -R18, R2, RZ ;  /* 0x0000000212047210 */ /* 0x000fca0007f1e1ff */
[----:B------:R-:W-:Y:S02]  /*27d0*/  IMAD.X R5, R3, 0x1, ~R19, P0 ;  /* 0x0000000103057824 */ /* 0x000fe400000e0e13 */
[----:B0-----:R-:W-:-:S05]  /*27e0*/  IMAD.WIDE R2, R0, 0x8, R6 ;  /* 0x0000000800027825 */ /* 0x001fca00078e0206 */
[----:B------:R-:W-:Y:S01]  /*27f0*/  STG.E.64 desc[UR6][R2.64], R4 ;  /* 0x0000000402007986 */ /* 0x000fe2000c101b06 */
[----:B------:R-:W-:Y:S05]  /*2800*/  EXIT ;  /* 0x000000000000794d */ /* 0x000fea0003800000 */
        .weak           $__internal_0_$__cuda_sm20_sqrt_rn_f32_slowpath
        .type           $__internal_0_$__cuda_sm20_sqrt_rn_f32_slowpath,@function
        .size           $__internal_0_$__cuda_sm20_sqrt_rn_f32_slowpath,(.L_x_65 - $__internal_0_$__cuda_sm20_sqrt_rn_f32_slowpath)
$__internal_0_$__cuda_sm20_sqrt_rn_f32_slowpath:
[----:B------:R-:W-:-:S13]  /*2810*/  LOP3.LUT P0, RZ, R28, 0x7fffffff, RZ, 0xc0, !PT ;  /* 0x7fffffff1cff7812 */ /* 0x000fda000780c0ff */
[----:B------:R-:W-:Y:S01]  /*2820*/  @!P0 MOV R20, R28 ;  /* 0x0000001c00148202 */ /* 0x000fe20000000f00 */
[----:B------:R-:W-:Y:S06]  /*2830*/  @!P0 BRA `(.L_x_47) ;  /* 0x0000000000448947 */ /* 0x000fec0003800000 */
[----:B------:R-:W-:Y:S01]  /*2840*/  FSETP.GEU.FTZ.AND P0, PT, R28, RZ, PT ;  /* 0x000000ff1c00720b */ /* 0x000fe20003f1e000 */
[----:B------:R-:W-:-:S12]  /*2850*/  IMAD.MOV.U32 R15, RZ, RZ, R28 ;  /* 0x000000ffff0f7224 */ /* 0x000fd800078e001c */
[----:B------:R-:W-:Y:S01]  /*2860*/  @!P0 MOV R20, 0x7fffffff ;  /* 0x7fffffff00148802 */ /* 0x000fe20000000f00 */
[----:B------:R-:W-:Y:S06]  /*2870*/  @!P0 BRA `(.L_x_47) ;  /* 0x0000000000348947 */ /* 0x000fec0003800000 */
[----:B------:R-:W-:-:S13]  /*2880*/  FSETP.GTU.FTZ.AND P0, PT, |R15|, +INF , PT ;  /* 0x7f8000000f00780b */ /* 0x000fda0003f1c200 */
[----:B------:R-:W-:Y:S01]  /*2890*/  @P0 FADD.FTZ R20, R15, 1 ;  /* 0x3f8000000f140421 */ /* 0x000fe20000010000 */
[----:B------:R-:W-:Y:S06]  /*28a0*/  @P0 BRA `(.L_x_47) ;  /* 0x0000000000280947 */ /* 0x000fec0003800000 */
[----:B------:R-:W-:-:S13]  /*28b0*/  FSETP.NEU.FTZ.AND P0, PT, |R15|, +INF , PT ;  /* 0x7f8000000f00780b */ /* 0x000fda0003f1d200 */
[----:B------:R-:W-:-:S04]  /*28c0*/  @P0 FFMA R21, R15, 1.84467440737095516160e+19, RZ ;  /* 0x5f8000000f150823 */ /* 0x000fc800000000ff */
[----:B------:R-:W0:Y:S02]  /*28d0*/  @P0 MUFU.RSQ R20, R21 ;  /* 0x0000001500140308 */ /* 0x000e240000001400 */
[----:B0-----:R-:W-:Y:S01]  /*28e0*/  @P0 FMUL.FTZ R28, R21, R20 ;  /* 0x00000014151c0220 */ /* 0x001fe20000410000 */
[----:B------:R-:W-:Y:S01]  /*28f0*/  @P0 FMUL.FTZ R29, R20, 0.5 ;  /* 0x3f000000141d0820 */ /* 0x000fe20000410000 */
[----:B------:R-:W-:Y:S02]  /*2900*/  @!P0 IMAD.MOV.U32 R20, RZ, RZ, R15 ;  /* 0x000000ffff148224 */ /* 0x000fe400078e000f */
[----:B------:R-:W-:-:S04]  /*2910*/  @P0 FADD.FTZ R27, -R28, -RZ ;  /* 0x800000ff1c1b0221 */ /* 0x000fc80000010100 */
[----:B------:R-:W-:-:S04]  /*2920*/  @P0 FFMA R27, R28, R27, R21 ;  /* 0x0000001b1c1b0223 */ /* 0x000fc80000000015 */
[----:B------:R-:W-:-:S04]  /*2930*/  @P0 FFMA R27, R27, R29, R28 ;  /* 0x0000001d1b1b0223 */ /* 0x000fc8000000001c */
[----:B------:R-:W-:-:S07]  /*2940*/  @P0 FMUL.FTZ R20, R27, 2.3283064365386962891e-10 ;  /* 0x2f8000001b140820 */ /* 0x000fce0000410000 */
.L_x_47:
[----:B------:R-:W-:Y:S01]  /*2950*/  HFMA2 R21, -RZ, RZ, 0, 0 ;  /* 0x00000000ff157431 */ /* 0x000fe200000001ff */
[----:B------:R-:W-:Y:S01]  /*2960*/  MOV R15, R20 ;  /* 0x00000014000f7202 */ /* 0x000fe20000000f00 */
[----:B------:R-:W-:-:S04]  /*2970*/  IMAD.MOV.U32 R20, RZ, RZ, R30 ;  /* 0x000000ffff147224 */ /* 0x000fc800078e001e */
[----:B------:R-:W-:Y:S05]  /*2980*/  RET.REL.NODEC R20 `(_Z24compute_intensive_kernelPKfPfPmii) ;  /* 0xffffffd4149c7950 */ /* 0x000fea0003c3ffff */
.L_x_48:
        /* <DEDUP_REMOVED lines=15> */
.L_x_65:


//--------------------- .nv.global.init           --------------------------
	.section	.nv.global.init,"aw",@progbits
	.align	4
.nv.global.init:
	.type		__cudart_i2opi_f,@object
	.size		__cudart_i2opi_f,(mrg32k3aM1SubSeq - __cudart_i2opi_f)
__cudart_i2opi_f:
        /*0000*/ 	.byte	0x41, 0x90, 0x43, 0x3c, 0x99, 0x95, 0x62, 0xdb, 0xc0, 0xdd, 0x34, 0xf5, 0xd1, 0x57, 0x27, 0xfc
        /*0010*/ 	.byte	0x29, 0x15, 0x44, 0x4e, 0x6e, 0x83, 0xf9, 0xa2
	.type		mrg32k3aM1SubSeq,@object
	.size		mrg32k3aM1SubSeq,(mrg32k3aM2SubSeq - mrg32k3aM1SubSeq)
mrg32k3aM1SubSeq:
        /*0018*/ 	.byte	0x0b, 0xcc, 0xee, 0x04, 0x73, 0x29, 0x8b, 0x6f, 0xf6, 0x53, 0x03, 0xf6, 0x23, 0xf6, 0xea, 0xda
        /* <DEDUP_REMOVED lines=125> */
	.type		mrg32k3aM2SubSeq,@object
	.size		mrg32k3aM2SubSeq,(mrg32k3aM1 - mrg32k3aM2SubSeq)
mrg32k3aM2SubSeq:
        /* <DEDUP_REMOVED lines=126> */
	.type		mrg32k3aM1,@object
	.size		mrg32k3aM1,(mrg32k3aM1Seq - mrg32k3aM1)
mrg32k3aM1:
        /* <DEDUP_REMOVED lines=144> */
	.type		mrg32k3aM1Seq,@object
	.size		mrg32k3aM1Seq,(mrg32k3aM2 - mrg32k3aM1Seq)
mrg32k3aM1Seq:
        /* <DEDUP_REMOVED lines=144> */
	.type		mrg32k3aM2,@object
	.size		mrg32k3aM2,(mrg32k3aM2Seq - mrg32k3aM2)
mrg32k3aM2:
        /* <DEDUP_REMOVED lines=144> */
	.type		mrg32k3aM2Seq,@object
	.size		mrg32k3aM2Seq,(precalc_xorwow_matrix - mrg32k3aM2Seq)
mrg32k3aM2Seq:
        /* <DEDUP_REMOVED lines=144> */
	.type		precalc_xorwow_matrix,@object
	.size		precalc_xorwow_matrix,(precalc_xorwow_offset_matrix - precalc_xorwow_matrix)
precalc_xorwow_matrix:
        /* <DEDUP_REMOVED lines=6400> */
	.type		precalc_xorwow_offset_matrix,@object
	.size		precalc_xorwow_offset_matrix,(.L_1 - precalc_xorwow_offset_matrix)
precalc_xorwow_offset_matrix:
        /* <DEDUP_REMOVED lines=6400> */
.L_1:


//--------------------- .nv.shared._Z21warp_divergent_kernelPKiPiPmPfi --------------------------
	.section	.nv.shared._Z21warp_divergent_kernelPKiPiPmPfi,"aw",@nobits
	.sectionflags	@""
	.align	16
	.zero		1024


//--------------------- .nv.shared.reserved.0     --------------------------
	.section	.nv.shared.reserved.0,"aw",@nobits
	.weak		__nv_reservedSMEM_offset_0_alias
	.size		__nv_reservedSMEM_offset_0_alias, 0, 64
	.other		__nv_reservedSMEM_offset_0_alias,@"STO_CUDA_RESERVED_SHARED STV_DEFAULT"
__nv_reservedSMEM_offset_0_alias:
	.zero		0
	.zero		64


//--------------------- .nv.shared._Z23memory_intensive_kernelPKfS0_S0_PfPmii --------------------------
	.section	.nv.shared._Z23memory_intensive_kernelPKfS0_S0_PfPmii,"aw",@nobits
	.sectionflags	@""
	.align	16
	.zero		1024


//--------------------- .nv.shared._Z24compute_intensive_kernelPKfPfPmii --------------------------
	.section	.nv.shared._Z24compute_intensive_kernelPKfPfPmii,"aw",@nobits
	.sectionflags	@""
	.align	16
	.zero		1024


//--------------------- .nv.constant0._Z21warp_divergent_kernelPKiPiPmPfi --------------------------
	.section	.nv.constant0._Z21warp_divergent_kernelPKiPiPmPfi,"a",@progbits
	.sectionflags	@""
	.align	4
.nv.constant0._Z21warp_divergent_kernelPKiPiPmPfi:
	.zero		932


//--------------------- .nv.constant0._Z23memory_intensive_kernelPKfS0_S0_PfPmii --------------------------
	.section	.nv.constant0._Z23memory_intensive_kernelPKfS0_S0_PfPmii,"a",@progbits
	.sectionflags	@""
	.align	4
.nv.constant0._Z23memory_intensive_kernelPKfS0_S0_PfPmii:
	.zero		944


//--------------------- .nv.constant0._Z24compute_intensive_kernelPKfPfPmii --------------------------
	.section	.nv.constant0._Z24compute_intensive_kernelPKfPfPmii,"a",@progbits
	.sectionflags	@""
	.align	4
.nv.constant0._Z24compute_intensive_kernelPKfPfPmii:
	.zero		928


//--------------------- SYMBOLS --------------------------

	.type		.nv.reservedSmem.offset0,@object
	.size		.nv.reservedSmem.offset0,0x4
	.type		.nv.reservedSmem.cap,@object
	.size		.nv.reservedSmem.cap,0x4
